//
// Generated by NVIDIA NVVM Compiler
//
// Compiler Build ID: CL-36424714
// Cuda compilation tools, release 13.0, V13.0.88
// Based on NVVM 20.0.0
//

.version 9.0
.target sm_100
.address_size 64

	// .globl	_Z26cudaCalculateFitnessKerneliPiP8Specimeni
.extern .func  (.param .b32 func_retval0) vprintf
(
	.param .b64 vprintf_param_0,
	.param .b64 vprintf_param_1
)
;
.global .align 1 .b8 $str[11] = {75, 101, 114, 110, 101, 108, 33, 32, 37, 100};
.extern .shared .align 16 .b8 colorSet[];

.visible .entry _Z26cudaCalculateFitnessKerneliPiP8Specimeni(
	.param .u32 _Z26cudaCalculateFitnessKerneliPiP8Specimeni_param_0,
	.param .u64 .ptr .align 1 _Z26cudaCalculateFitnessKerneliPiP8Specimeni_param_1,
	.param .u64 .ptr .align 1 _Z26cudaCalculateFitnessKerneliPiP8Specimeni_param_2,
	.param .u32 _Z26cudaCalculateFitnessKerneliPiP8Specimeni_param_3
)
{
	.local .align 8 .b8 	__local_depot0[8];
	.reg .b64 	%SP;
	.reg .b64 	%SPL;
	.reg .pred 	%p<65>;
	.reg .b16 	%rs<30>;
	.reg .b32 	%r<193>;
	.reg .b64 	%rd<84>;

	mov.u64 	%SPL, __local_depot0;
	cvta.local.u64 	%SP, %SPL;
	ld.param.u32 	%r77, [_Z26cudaCalculateFitnessKerneliPiP8Specimeni_param_0];
	ld.param.u64 	%rd45, [_Z26cudaCalculateFitnessKerneliPiP8Specimeni_param_1];
	ld.param.u64 	%rd46, [_Z26cudaCalculateFitnessKerneliPiP8Specimeni_param_2];
	ld.param.u32 	%r78, [_Z26cudaCalculateFitnessKerneliPiP8Specimeni_param_3];
	add.u64 	%rd47, %SP, 0;
	add.u64 	%rd48, %SPL, 0;
	mov.u32 	%r1, %ntid.x;
	mov.u32 	%r79, %ctaid.x;
	mov.u32 	%r2, %tid.x;
	mad.lo.s32 	%r3, %r1, %r79, %r2;
	st.local.u32 	[%rd48], %r3;
	mov.u64 	%rd49, $str;
	cvta.global.u64 	%rd50, %rd49;
	{ // callseq 0, 0
	.param .b64 param0;
	st.param.b64 	[param0], %rd50;
	.param .b64 param1;
	st.param.b64 	[param1], %rd47;
	.param .b32 retval0;
	call.uni (retval0), 
	vprintf, 
	(
	param0, 
	param1
	);
	ld.param.b32 	%r80, [retval0];
	} // callseq 0
	setp.ge.s32 	%p1, %r3, %r78;
	@%p1 bra 	$L__BB0_77;
	cvta.to.global.u64 	%rd51, %rd46;
	mul.wide.s32 	%rd52, %r3, 16;
	add.s64 	%rd1, %rd51, %rd52;
	mov.b32 	%r82, 0;
	st.global.u32 	[%rd1+12], %r82;
	setp.ge.s32 	%p2, %r2, %r77;
	@%p2 bra 	$L__BB0_4;
	mov.u32 	%r83, colorSet;
	mov.u32 	%r167, %r2;
$L__BB0_3:
	add.s32 	%r84, %r83, %r167;
	mov.b16 	%rs1, 0;
	st.shared.u8 	[%r84], %rs1;
	add.s32 	%r167, %r167, %r1;
	setp.lt.s32 	%p3, %r167, %r77;
	@%p3 bra 	$L__BB0_3;
$L__BB0_4:
	setp.ge.s32 	%p4, %r2, %r77;
	bar.sync 	0;
	@%p4 bra 	$L__BB0_13;
	add.s32 	%r6, %r77, 1;
	cvta.to.global.u64 	%rd2, %rd45;
	mov.u32 	%r168, %r2;
$L__BB0_6:
	add.s32 	%r171, %r168, 1;
	setp.ge.s32 	%p5, %r171, %r77;
	@%p5 bra 	$L__BB0_12;
	mad.lo.s32 	%r169, %r6, %r168, 1;
	mul.wide.s32 	%rd56, %r168, 4;
	mov.u32 	%r170, %r168;
$L__BB0_8:
	mov.u32 	%r11, %r170;
	mul.wide.s32 	%rd53, %r169, 4;
	add.s64 	%rd54, %rd2, %rd53;
	ld.global.u32 	%r85, [%rd54];
	setp.ne.s32 	%p6, %r85, 1;
	@%p6 bra 	$L__BB0_11;
	ld.global.u64 	%rd55, [%rd1];
	add.s64 	%rd57, %rd55, %rd56;
	ld.u32 	%r86, [%rd57];
	mul.wide.s32 	%rd58, %r171, 4;
	add.s64 	%rd59, %rd55, %rd58;
	ld.u32 	%r87, [%rd59];
	setp.ne.s32 	%p7, %r86, %r87;
	@%p7 bra 	$L__BB0_11;
	atom.global.add.u32 	%r88, [%rd1+12], 1;
$L__BB0_11:
	add.s32 	%r171, %r171, 1;
	add.s32 	%r170, %r11, 1;
	add.s32 	%r89, %r11, 2;
	add.s32 	%r169, %r169, 1;
	setp.lt.s32 	%p8, %r89, %r77;
	@%p8 bra 	$L__BB0_8;
$L__BB0_12:
	ld.global.u64 	%rd60, [%rd1];
	mul.wide.s32 	%rd61, %r168, 4;
	add.s64 	%rd62, %rd60, %rd61;
	ld.u32 	%r90, [%rd62];
	mov.u32 	%r91, colorSet;
	add.s32 	%r92, %r91, %r90;
	mov.b16 	%rs2, 1;
	st.shared.u8 	[%r92], %rs2;
	add.s32 	%r168, %r168, %r1;
	setp.lt.s32 	%p9, %r168, %r77;
	@%p9 bra 	$L__BB0_6;
$L__BB0_13:
	bar.sync 	0;
	setp.ne.s32 	%p10, %r2, 0;
	@%p10 bra 	$L__BB0_77;
	ld.global.u32 	%r93, [%rd1+12];
	setp.ne.s32 	%p11, %r93, 0;
	@%p11 bra 	$L__BB0_77;
	min.s32 	%r17, %r77, 0;
	add.s32 	%r18, %r17, -1;
	mov.u32 	%r180, colorSet;
	mov.u32 	%r174, %r77;
$L__BB0_16:
	mov.u32 	%r19, %r174;
	setp.lt.s32 	%p12, %r19, 1;
	mov.u32 	%r21, %r17;
	mov.u32 	%r174, %r18;
	@%p12 bra 	$L__BB0_18;
	add.s32 	%r174, %r19, -1;
	add.s32 	%r95, %r180, %r19;
	ld.shared.u8 	%rs3, [%r95+-1];
	setp.eq.s16 	%p13, %rs3, 0;
	mov.u32 	%r21, %r19;
	@%p13 bra 	$L__BB0_16;
$L__BB0_18:
	setp.lt.s32 	%p14, %r21, 1;
	@%p14 bra 	$L__BB0_20;
	mov.b32 	%r175, 0;
	mov.u32 	%r97, colorSet;
	bra.uni 	$L__BB0_34;
$L__BB0_20:
	setp.lt.s32 	%p17, %r77, 1;
	mov.b32 	%r192, 0;
	@%p17 bra 	$L__BB0_32;
	and.b32  	%r23, %r77, 7;
	setp.lt.u32 	%p18, %r77, 8;
	mov.b32 	%r184, 0;
	mov.u32 	%r192, %r184;
	@%p18 bra 	$L__BB0_24;
	and.b32  	%r184, %r77, 2147483640;
	neg.s32 	%r181, %r184;
	mov.b32 	%r192, 0;
$L__BB0_23:
	.pragma "nounroll";
	ld.shared.v2.b32 	{%r103, %r104}, [%r180];
	bfe.u32 	%r105, %r104, 24, 8;
	cvt.u16.u32 	%rs5, %r105;
	bfe.u32 	%r106, %r104, 16, 8;
	cvt.u16.u32 	%rs6, %r106;
	bfe.u32 	%r107, %r104, 8, 8;
	cvt.u16.u32 	%rs7, %r107;
	bfe.u32 	%r108, %r104, 0, 8;
	cvt.u16.u32 	%rs8, %r108;
	bfe.u32 	%r109, %r103, 24, 8;
	cvt.u16.u32 	%rs9, %r109;
	bfe.u32 	%r110, %r103, 16, 8;
	cvt.u16.u32 	%rs10, %r110;
	bfe.u32 	%r111, %r103, 8, 8;
	cvt.u16.u32 	%rs11, %r111;
	bfe.u32 	%r112, %r103, 0, 8;
	cvt.u16.u32 	%rs12, %r112;
	and.b16  	%rs13, %rs12, 255;
	and.b16  	%rs14, %rs11, 255;
	and.b16  	%rs15, %rs10, 255;
	and.b16  	%rs16, %rs9, 255;
	and.b16  	%rs17, %rs8, 255;
	and.b16  	%rs18, %rs7, 255;
	and.b16  	%rs19, %rs6, 255;
	and.b16  	%rs20, %rs5, 255;
	setp.ne.s16 	%p19, %rs13, 0;
	selp.u32 	%r113, 1, 0, %p19;
	add.s32 	%r114, %r192, %r113;
	setp.ne.s16 	%p20, %rs14, 0;
	selp.u32 	%r115, 1, 0, %p20;
	add.s32 	%r116, %r114, %r115;
	setp.ne.s16 	%p21, %rs15, 0;
	selp.u32 	%r117, 1, 0, %p21;
	add.s32 	%r118, %r116, %r117;
	setp.ne.s16 	%p22, %rs16, 0;
	selp.u32 	%r119, 1, 0, %p22;
	add.s32 	%r120, %r118, %r119;
	setp.ne.s16 	%p23, %rs17, 0;
	selp.u32 	%r121, 1, 0, %p23;
	add.s32 	%r122, %r120, %r121;
	setp.ne.s16 	%p24, %rs18, 0;
	selp.u32 	%r123, 1, 0, %p24;
	add.s32 	%r124, %r122, %r123;
	setp.ne.s16 	%p25, %rs19, 0;
	selp.u32 	%r125, 1, 0, %p25;
	add.s32 	%r126, %r124, %r125;
	setp.ne.s16 	%p26, %rs20, 0;
	selp.u32 	%r127, 1, 0, %p26;
	add.s32 	%r192, %r126, %r127;
	add.s32 	%r181, %r181, 8;
	add.s32 	%r180, %r180, 8;
	setp.ne.s32 	%p27, %r181, 0;
	@%p27 bra 	$L__BB0_23;
$L__BB0_24:
	setp.eq.s32 	%p28, %r23, 0;
	@%p28 bra 	$L__BB0_32;
	and.b32  	%r64, %r77, 3;
	setp.lt.u32 	%p29, %r23, 4;
	@%p29 bra 	$L__BB0_27;
	mov.u32 	%r129, colorSet;
	add.s32 	%r130, %r129, %r184;
	ld.shared.u8 	%rs21, [%r130];
	setp.ne.s16 	%p30, %rs21, 0;
	selp.u32 	%r131, 1, 0, %p30;
	add.s32 	%r132, %r192, %r131;
	ld.shared.u8 	%rs22, [%r130+1];
	setp.ne.s16 	%p31, %rs22, 0;
	selp.u32 	%r133, 1, 0, %p31;
	add.s32 	%r134, %r132, %r133;
	ld.shared.u8 	%rs23, [%r130+2];
	setp.ne.s16 	%p32, %rs23, 0;
	selp.u32 	%r135, 1, 0, %p32;
	add.s32 	%r136, %r134, %r135;
	ld.shared.u8 	%rs24, [%r130+3];
	setp.ne.s16 	%p33, %rs24, 0;
	selp.u32 	%r137, 1, 0, %p33;
	add.s32 	%r192, %r136, %r137;
	add.s32 	%r184, %r184, 4;
$L__BB0_27:
	setp.eq.s32 	%p34, %r64, 0;
	@%p34 bra 	$L__BB0_32;
	setp.eq.s32 	%p35, %r64, 1;
	@%p35 bra 	$L__BB0_30;
	mov.u32 	%r139, colorSet;
	add.s32 	%r140, %r139, %r184;
	ld.shared.u8 	%rs25, [%r140];
	setp.ne.s16 	%p36, %rs25, 0;
	selp.u32 	%r141, 1, 0, %p36;
	add.s32 	%r142, %r192, %r141;
	ld.shared.u8 	%rs26, [%r140+1];
	setp.ne.s16 	%p37, %rs26, 0;
	selp.u32 	%r143, 1, 0, %p37;
	add.s32 	%r192, %r142, %r143;
	add.s32 	%r184, %r184, 2;
$L__BB0_30:
	and.b32  	%r144, %r77, 1;
	setp.eq.b32 	%p38, %r144, 1;
	not.pred 	%p39, %p38;
	@%p39 bra 	$L__BB0_32;
	mov.u32 	%r145, colorSet;
	add.s32 	%r146, %r145, %r184;
	ld.shared.u8 	%rs27, [%r146];
	setp.ne.s16 	%p40, %rs27, 0;
	selp.u32 	%r147, 1, 0, %p40;
	add.s32 	%r192, %r192, %r147;
$L__BB0_32:
	st.global.u32 	[%rd1+8], %r192;
	bra.uni 	$L__BB0_77;
$L__BB0_33:
	add.s32 	%r175, %r175, 1;
	setp.eq.s32 	%p16, %r175, %r21;
	@%p16 bra 	$L__BB0_20;
$L__BB0_34:
	add.s32 	%r27, %r97, %r175;
	ld.shared.u8 	%rs4, [%r27];
	setp.ne.s16 	%p15, %rs4, 0;
	@%p15 bra 	$L__BB0_33;
	setp.lt.s32 	%p41, %r77, 1;
	@%p41 bra 	$L__BB0_76;
	and.b32  	%r28, %r77, 7;
	setp.lt.u32 	%p42, %r77, 8;
	mov.b32 	%r178, 0;
	@%p42 bra 	$L__BB0_55;
	and.b32  	%r178, %r77, 2147483640;
	neg.s32 	%r176, %r178;
	mov.b64 	%rd72, 0;
$L__BB0_38:
	.pragma "nounroll";
	ld.global.u64 	%rd74, [%rd1];
	add.s64 	%rd5, %rd74, %rd72;
	ld.u32 	%r32, [%rd5];
	setp.le.s32 	%p43, %r32, %r175;
	@%p43 bra 	$L__BB0_40;
	add.s32 	%r149, %r32, -1;
	st.u32 	[%rd5], %r149;
	ld.global.u64 	%rd74, [%rd1];
$L__BB0_40:
	add.s64 	%rd8, %rd74, %rd72;
	ld.u32 	%r33, [%rd8+4];
	setp.le.s32 	%p44, %r33, %r175;
	@%p44 bra 	$L__BB0_42;
	add.s32 	%r150, %r33, -1;
	st.u32 	[%rd8+4], %r150;
	ld.global.u64 	%rd74, [%rd1];
$L__BB0_42:
	add.s64 	%rd11, %rd74, %rd72;
	ld.u32 	%r34, [%rd11+8];
	setp.le.s32 	%p45, %r34, %r175;
	@%p45 bra 	$L__BB0_44;
	add.s32 	%r151, %r34, -1;
	st.u32 	[%rd11+8], %r151;
	ld.global.u64 	%rd74, [%rd1];
$L__BB0_44:
	add.s64 	%rd14, %rd74, %rd72;
	ld.u32 	%r35, [%rd14+12];
	setp.le.s32 	%p46, %r35, %r175;
	@%p46 bra 	$L__BB0_46;
	add.s32 	%r152, %r35, -1;
	st.u32 	[%rd14+12], %r152;
	ld.global.u64 	%rd74, [%rd1];
$L__BB0_46:
	add.s64 	%rd17, %rd74, %rd72;
	ld.u32 	%r36, [%rd17+16];
	setp.le.s32 	%p47, %r36, %r175;
	@%p47 bra 	$L__BB0_48;
	add.s32 	%r153, %r36, -1;
	st.u32 	[%rd17+16], %r153;
	ld.global.u64 	%rd74, [%rd1];
$L__BB0_48:
	add.s64 	%rd20, %rd74, %rd72;
	ld.u32 	%r37, [%rd20+20];
	setp.le.s32 	%p48, %r37, %r175;
	@%p48 bra 	$L__BB0_50;
	add.s32 	%r154, %r37, -1;
	st.u32 	[%rd20+20], %r154;
	ld.global.u64 	%rd74, [%rd1];
$L__BB0_50:
	add.s64 	%rd23, %rd74, %rd72;
	ld.u32 	%r38, [%rd23+24];
	setp.le.s32 	%p49, %r38, %r175;
	@%p49 bra 	$L__BB0_52;
	add.s32 	%r155, %r38, -1;
	st.u32 	[%rd23+24], %r155;
	ld.global.u64 	%rd74, [%rd1];
$L__BB0_52:
	add.s64 	%rd26, %rd74, %rd72;
	ld.u32 	%r39, [%rd26+28];
	setp.le.s32 	%p50, %r39, %r175;
	@%p50 bra 	$L__BB0_54;
	add.s32 	%r156, %r39, -1;
	st.u32 	[%rd26+28], %r156;
$L__BB0_54:
	add.s32 	%r176, %r176, 8;
	add.s64 	%rd72, %rd72, 32;
	setp.ne.s32 	%p51, %r176, 0;
	@%p51 bra 	$L__BB0_38;
$L__BB0_55:
	setp.eq.s32 	%p52, %r28, 0;
	@%p52 bra 	$L__BB0_76;
	and.b32  	%r42, %r77, 3;
	setp.lt.u32 	%p53, %r28, 4;
	@%p53 bra 	$L__BB0_66;
	ld.global.u64 	%rd81, [%rd1];
	mul.wide.u32 	%rd64, %r178, 4;
	add.s64 	%rd29, %rd81, %rd64;
	ld.u32 	%r43, [%rd29];
	setp.le.s32 	%p54, %r43, %r175;
	@%p54 bra 	$L__BB0_59;
	add.s32 	%r157, %r43, -1;
	st.u32 	[%rd29], %r157;
	ld.global.u64 	%rd81, [%rd1];
$L__BB0_59:
	add.s64 	%rd32, %rd81, %rd64;
	ld.u32 	%r44, [%rd32+4];
	setp.le.s32 	%p55, %r44, %r175;
	@%p55 bra 	$L__BB0_61;
	add.s32 	%r158, %r44, -1;
	st.u32 	[%rd32+4], %r158;
	ld.global.u64 	%rd81, [%rd1];
$L__BB0_61:
	add.s64 	%rd35, %rd81, %rd64;
	ld.u32 	%r45, [%rd35+8];
	setp.le.s32 	%p56, %r45, %r175;
	@%p56 bra 	$L__BB0_63;
	add.s32 	%r159, %r45, -1;
	st.u32 	[%rd35+8], %r159;
	ld.global.u64 	%rd81, [%rd1];
$L__BB0_63:
	add.s64 	%rd38, %rd81, %rd64;
	ld.u32 	%r46, [%rd38+12];
	setp.le.s32 	%p57, %r46, %r175;
	@%p57 bra 	$L__BB0_65;
	add.s32 	%r160, %r46, -1;
	st.u32 	[%rd38+12], %r160;
$L__BB0_65:
	add.s32 	%r178, %r178, 4;
$L__BB0_66:
	setp.eq.s32 	%p58, %r42, 0;
	@%p58 bra 	$L__BB0_76;
	setp.eq.s32 	%p59, %r42, 1;
	@%p59 bra 	$L__BB0_73;
	ld.global.u64 	%rd83, [%rd1];
	mul.wide.u32 	%rd68, %r178, 4;
	add.s64 	%rd40, %rd83, %rd68;
	ld.u32 	%r49, [%rd40];
	setp.le.s32 	%p60, %r49, %r175;
	@%p60 bra 	$L__BB0_70;
	add.s32 	%r161, %r49, -1;
	st.u32 	[%rd40], %r161;
	ld.global.u64 	%rd83, [%rd1];
$L__BB0_70:
	add.s64 	%rd43, %rd83, %rd68;
	ld.u32 	%r50, [%rd43+4];
	setp.le.s32 	%p61, %r50, %r175;
	@%p61 bra 	$L__BB0_72;
	add.s32 	%r162, %r50, -1;
	st.u32 	[%rd43+4], %r162;
$L__BB0_72:
	add.s32 	%r178, %r178, 2;
$L__BB0_73:
	and.b32  	%r163, %r77, 1;
	setp.eq.b32 	%p62, %r163, 1;
	not.pred 	%p63, %p62;
	@%p63 bra 	$L__BB0_76;
	ld.global.u64 	%rd70, [%rd1];
	mul.wide.u32 	%rd71, %r178, 4;
	add.s64 	%rd44, %rd70, %rd71;
	ld.u32 	%r53, [%rd44];
	setp.le.s32 	%p64, %r53, %r175;
	@%p64 bra 	$L__BB0_76;
	add.s32 	%r164, %r53, -1;
	st.u32 	[%rd44], %r164;
$L__BB0_76:
	mov.b16 	%rs28, 1;
	st.shared.u8 	[%r27], %rs28;
	add.s32 	%r166, %r97, %r174;
	mov.b16 	%rs29, 0;
	st.shared.u8 	[%r166], %rs29;
$L__BB0_77:
	ret;

}


// ===== COMPILED SASS (sm_100) =====

	.target	sm_100

	.elftype	@"ET_EXEC"


//--------------------- .note.nv.tkinfo           --------------------------
	.section	.note.nv.tkinfo,"",@"SHT_NOTE"
	.sectionflags	@"SHF_NOTE_NV_TKINFO"
	.tkinfo
        /*0018*/ 	.word	0x00000002
        /*0030*/ 	.string	""
        /*0030*/ 	.string	"ptxas"
        /*0030*/ 	.string	"Cuda compilation tools, release 13.0, V13.0.88"
        /*0030*/ 	.string	"Build cuda_13.0.r13.0/compiler.36424714_0"
        /*0030*/ 	.string	"-arch sm_100 -m 64 "



//--------------------- .note.nv.cuinfo           --------------------------
	.section	.note.nv.cuinfo,"",@"SHT_NOTE"
	.sectionflags	@"SHF_NOTE_NV_CUINFO"
        /*0018*/ 	.short	0x0002
        /*001a*/ 	.short	0x0064
        /*001c*/ 	.short	0x0082
	.zero		2


//--------------------- .nv.info                  --------------------------
	.section	.nv.info,"",@"SHT_CUDA_INFO"
	.align	4


	//----- nvinfo : EIATTR_REGCOUNT
	.align		4
        /*0000*/ 	.byte	0x04, 0x2f
        /*0002*/ 	.short	(.L_2 - .L_1)
	.align		4
.L_1:
        /*0004*/ 	.word	index@(_Z26cudaCalculateFitnessKerneliPiP8Specimeni)
        /*0008*/ 	.word	0x00000018


	//----- nvinfo : EIATTR_FRAME_SIZE
	.align		4
.L_2:
        /*000c*/ 	.byte	0x04, 0x11
        /*000e*/ 	.short	(.L_4 - .L_3)
	.align		4
.L_3:
        /*0010*/ 	.word	index@(_Z26cudaCalculateFitnessKerneliPiP8Specimeni)
        /*0014*/ 	.word	0x00000008


	//----- nvinfo : EIATTR_MIN_STACK_SIZE
	.align		4
.L_4:
        /*0018*/ 	.byte	0x04, 0x12
        /*001a*/ 	.short	(.L_6 - .L_5)
	.align		4
.L_5:
        /*001c*/ 	.word	index@(_Z26cudaCalculateFitnessKerneliPiP8Specimeni)
        /*0020*/ 	.word	0x00000008
.L_6:


//--------------------- .nv.compat                --------------------------
	.section	.nv.compat,"",@"SHT_CUDA_COMPAT_INFO"
	.align	4
        /*0000*/ 	.byte	0x02, 0x09, 0x00, 0x00, 0x02, 0x02, 0x01, 0x00, 0x02, 0x05, 0x05, 0x00, 0x03, 0x07, 0x01, 0x01
        /*0010*/ 	.byte	0x02, 0x03, 0x00, 0x00, 0x02, 0x06, 0x01, 0x00, 0x04, 0x0b, 0x08, 0x00, 0x09, 0x00, 0x00, 0x00
        /*0020*/ 	.byte	0x00, 0x00, 0x00, 0x00


//--------------------- .nv.info._Z26cudaCalculateFitnessKerneliPiP8Specimeni --------------------------
	.section	.nv.info._Z26cudaCalculateFitnessKerneliPiP8Specimeni,"",@"SHT_CUDA_INFO"
	.sectionflags	@""
	.align	4


	//----- nvinfo : EIATTR_CUDA_API_VERSION
	.align		4
        /*0000*/ 	.byte	0x04, 0x37
        /*0002*/ 	.short	(.L_8 - .L_7)
.L_7:
        /*0004*/ 	.word	0x00000082


	//----- nvinfo : EIATTR_KPARAM_INFO
	.align		4
.L_8:
        /*0008*/ 	.byte	0x04, 0x17
        /*000a*/ 	.short	(.L_10 - .L_9)
.L_9:
        /*000c*/ 	.word	0x00000000
        /*0010*/ 	.short	0x0003
        /*0012*/ 	.short	0x0018
        /*0014*/ 	.byte	0x00, 0xf0, 0x11, 0x00


	//----- nvinfo : EIATTR_KPARAM_INFO
	.align		4
.L_10:
        /*0018*/ 	.byte	0x04, 0x17
        /*001a*/ 	.short	(.L_12 - .L_11)
.L_11:
        /*001c*/ 	.word	0x00000000
        /*0020*/ 	.short	0x0002
        /*0022*/ 	.short	0x0010
        /*0024*/ 	.byte	0x00, 0xf5, 0x21, 0x00


	//----- nvinfo : EIATTR_KPARAM_INFO
	.align		4
.L_12:
        /*0028*/ 	.byte	0x04, 0x17
        /*002a*/ 	.short	(.L_14 - .L_13)
.L_13:
        /*002c*/ 	.word	0x00000000
        /*0030*/ 	.short	0x0001
        /*0032*/ 	.short	0x0008
        /*0034*/ 	.byte	0x00, 0xf5, 0x21, 0x00


	//----- nvinfo : EIATTR_KPARAM_INFO
	.align		4
.L_14:
        /*0038*/ 	.byte	0x04, 0x17
        /*003a*/ 	.short	(.L_16 - .L_15)
.L_15:
        /*003c*/ 	.word	0x00000000
        /*0040*/ 	.short	0x0000
        /*0042*/ 	.short	0x0000
        /*0044*/ 	.byte	0x00, 0xf0, 0x11, 0x00


	//----- nvinfo : EIATTR_SPARSE_MMA_MASK
	.align		4
.L_16:
        /*0048*/ 	.byte	0x03, 0x50
        /*004a*/ 	.short	0x0000


	//----- nvinfo : EIATTR_MAXREG_COUNT
	.align		4
        /*004c*/ 	.byte	0x03, 0x1b
        /*004e*/ 	.short	0x00ff


	//----- nvinfo : EIATTR_NUM_BARRIERS
	.align		4
        /*0050*/ 	.byte	0x02, 0x4c
        /*0052*/ 	.byte	0x01
	.zero		1


	//----- nvinfo : EIATTR_EXTERNS
	.align		4
        /*0054*/ 	.byte	0x04, 0x0f
        /*0056*/ 	.short	(.L_18 - .L_17)


	//   ....[0]....
	.align		4
.L_17:
        /*0058*/ 	.word	index@(vprintf)


	//----- nvinfo : EIATTR_MERCURY_ISA_VERSION
	.align		4
.L_18:
        /*005c*/ 	.byte	0x03, 0x5f
        /*005e*/ 	.short	0x0101


	//----- nvinfo : EIATTR_VRC_CTA_INIT_COUNT
	.align		4
        /*0060*/ 	.byte	0x02, 0x4a
	.zero		1
	.zero		1


	//----- nvinfo : EIATTR_SYSCALL_OFFSETS
	.align		4
        /*0064*/ 	.byte	0x04, 0x46
        /*0066*/ 	.short	(.L_20 - .L_19)


	//   ....[0]....
.L_19:
        /*0068*/ 	.word	0x00000110


	//----- nvinfo : EIATTR_EXIT_INSTR_OFFSETS
	.align		4
.L_20:
        /*006c*/ 	.byte	0x04, 0x1c
        /*006e*/ 	.short	(.L_22 - .L_21)


	//   ....[0]....
.L_21:
        /*0070*/ 	.word	0x00000140


	//   ....[1]....
        /*0074*/ 	.word	0x00000690


	//   ....[2]....
        /*0078*/ 	.word	0x000006e0


	//   ....[3]....
        /*007c*/ 	.word	0x00000fa0


	//   ....[4]....
        /*0080*/ 	.word	0x00001d40


	//----- nvinfo : EIATTR_CRS_STACK_SIZE
	.align		4
.L_22:
        /*0084*/ 	.byte	0x04, 0x1e
        /*0086*/ 	.short	(.L_24 - .L_23)
.L_23:
        /*0088*/ 	.word	0x00000000


	//----- nvinfo : EIATTR_CBANK_PARAM_SIZE
	.align		4
.L_24:
        /*008c*/ 	.byte	0x03, 0x19
        /*008e*/ 	.short	0x001c


	//----- nvinfo : EIATTR_PARAM_CBANK
	.align		4
        /*0090*/ 	.byte	0x04, 0x0a
        /*0092*/ 	.short	(.L_26 - .L_25)
	.align		4
.L_25:
        /*0094*/ 	.word	index@(.nv.constant0._Z26cudaCalculateFitnessKerneliPiP8Specimeni)
        /*0098*/ 	.short	0x0380
        /*009a*/ 	.short	0x001c


	//----- nvinfo : EIATTR_SW_WAR
	.align		4
.L_26:
        /*009c*/ 	.byte	0x04, 0x36
        /*009e*/ 	.short	(.L_28 - .L_27)
.L_27:
        /*00a0*/ 	.word	0x00000008
.L_28:


//--------------------- .nv.callgraph             --------------------------
	.section	.nv.callgraph,"",@"SHT_CUDA_CALLGRAPH"
	.align	4
	.sectionentsize	8
	.align		4
        /*0000*/ 	.word	0x00000000
	.align		4
        /*0004*/ 	.word	0xffffffff
	.align		4
        /*0008*/ 	.word	index@(_Z26cudaCalculateFitnessKerneliPiP8Specimeni)
	.align		4
        /*000c*/ 	.word	index@(vprintf)
	.align		4
        /*0010*/ 	.word	0x00000000
	.align		4
        /*0014*/ 	.word	0xfffffffe
	.align		4
        /*0018*/ 	.word	0x00000000
	.align		4
        /*001c*/ 	.word	0xfffffffd
	.align		4
        /*0020*/ 	.word	0x00000000
	.align		4
        /*0024*/ 	.word	0xfffffffc


//--------------------- .nv.constant4             --------------------------
	.section	.nv.constant4,"a",@progbits
	.align	8
	.align		8
.nv.constant4:
        /*0000*/ 	.dword	vprintf
	.align		8
        /*0008*/ 	.dword	$str


//--------------------- .text._Z26cudaCalculateFitnessKerneliPiP8Specimeni --------------------------
	.section	.text._Z26cudaCalculateFitnessKerneliPiP8Specimeni,"ax",@progbits
	.align	128
        .global         _Z26cudaCalculateFitnessKerneliPiP8Specimeni
        .type           _Z26cudaCalculateFitnessKerneliPiP8Specimeni,@function
        .size           _Z26cudaCalculateFitnessKerneliPiP8Specimeni,(.L_x_28 - _Z26cudaCalculateFitnessKerneliPiP8Specimeni)
        .other          _Z26cudaCalculateFitnessKerneliPiP8Specimeni,@"STO_CUDA_ENTRY STV_DEFAULT"
_Z26cudaCalculateFitnessKerneliPiP8Specimeni:
.text._Z26cudaCalculateFitnessKerneliPiP8Specimeni:
[----:B------:R-:W0:Y:S01]  /*0000*/  LDC R1, c[0x0][0x37c] ;  /* 0x0000df00ff017b82 */ /* 0x000e220000000800 */
[----:B------:R-:W1:Y:S01]  /*0010*/  S2R R3, SR_CTAID.X ;  /* 0x0000000000037919 */ /* 0x000e620000002500 */
[----:B------:R-:W2:Y:S01]  /*0020*/  LDCU UR5, c[0x0][0x2fc] ;  /* 0x00005f80ff0577ac */ /* 0x000ea20008000800 */
[----:B0-----:R-:W-:Y:S01]  /*0030*/  VIADD R1, R1, 0xfffffff8 ;  /* 0xfffffff801017836 */ /* 0x001fe20000000000 */
[----:B------:R-:W-:Y:S01]  /*0040*/  MOV R0, 0x0 ;  /* 0x0000000000007802 */ /* 0x000fe20000000f00 */
[----:B------:R-:W1:Y:S01]  /*0050*/  S2R R16, SR_TID.X ;  /* 0x0000000000107919 */ /* 0x000e620000002100 */
[----:B------:R-:W1:Y:S02]  /*0060*/  LDCU UR36, c[0x0][0x360] ;  /* 0x00006c00ff2477ac */ /* 0x000e640008000800 */
[----:B------:R0:W3:Y:S01]  /*0070*/  LDC.64 R8, c[0x4][R0] ;  /* 0x0100000000087b82 */ /* 0x0000e20000000a00 */
[----:B------:R-:W4:Y:S01]  /*0080*/  LDCU UR4, c[0x0][0x2f8] ;  /* 0x00005f00ff0477ac */ /* 0x000f220008000800 */
[----:B------:R-:W5:Y:S01]  /*0090*/  LDCU.64 UR6, c[0x4][0x8] ;  /* 0x01000100ff0677ac */ /* 0x000f620008000a00 */
[----:B----4-:R-:W-:Y:S01]  /*00a0*/  IADD3 R6, P0, PT, R1, UR4, RZ ;  /* 0x0000000401067c10 */ /* 0x010fe2000ff1e0ff */
[----:B-----5:R-:W-:-:S02]  /*00b0*/  IMAD.U32 R4, RZ, RZ, UR6 ;  /* 0x00000006ff047e24 */ /* 0x020fc4000f8e00ff */
[----:B------:R-:W-:Y:S02]  /*00c0*/  IMAD.U32 R5, RZ, RZ, UR7 ;  /* 0x00000007ff057e24 */ /* 0x000fe4000f8e00ff */
[----:B--2---:R-:W-:Y:S02]  /*00d0*/  IMAD.X R7, RZ, RZ, UR5, P0 ;  /* 0x00000005ff077e24 */ /* 0x004fe400080e06ff */
[----:B-1----:R-:W-:-:S05]  /*00e0*/  IMAD R2, R3, UR36, R16 ;  /* 0x0000002403027c24 */ /* 0x002fca000f8e0210 */
[----:B------:R0:W-:Y:S02]  /*00f0*/  STL [R1], R2 ;  /* 0x0000000201007387 */ /* 0x0001e40000100800 */
[----:B------:R-:W-:-:S07]  /*0100*/  LEPC R20, `(.L_x_0) ;  /* 0x000000001014794e */ /* 0x000fce0000000000 */
[----:B0--3--:R-:W-:Y:S05]  /*0110*/  CALL.ABS.NOINC R8 ;  /* 0x0000000008007343 */ /* 0x009fea0003c00000 */
.L_x_0:
[----:B------:R-:W0:Y:S02]  /*0120*/  LDCU UR4, c[0x0][0x398] ;  /* 0x00007300ff0477ac */ /* 0x000e240008000800 */
[----:B0-----:R-:W-:-:S13]  /*0130*/  ISETP.GE.AND P0, PT, R2, UR4, PT ;  /* 0x0000000402007c0c */ /* 0x001fda000bf06270 */
[----:B------:R-:W-:Y:S05]  /*0140*/  @P0 EXIT ;  /* 0x000000000000094d */ /* 0x000fea0003800000 */
[----:B------:R-:W0:Y:S01]  /*0150*/  LDC.64 R10, c[0x0][0x358] ;  /* 0x0000d600ff0a7b82 */ /* 0x000e220000000a00 */
[----:B------:R-:W1:Y:S07]  /*0160*/  LDCU UR4, c[0x0][0x380] ;  /* 0x00007000ff0477ac */ /* 0x000e6e0008000800 */
[----:B------:R-:W2:Y:S01]  /*0170*/  LDC.64 R4, c[0x0][0x390] ;  /* 0x0000e400ff047b82 */ /* 0x000ea20000000a00 */
[----:B-1----:R-:W-:Y:S01]  /*0180*/  IMAD.U32 R6, RZ, RZ, UR4 ;  /* 0x00000004ff067e24 */ /* 0x002fe2000f8e00ff */
[----:B0-----:R-:W-:-:S02]  /*0190*/  R2UR UR6, R10 ;  /* 0x000000000a0672ca */ /* 0x001fc400000e0000 */
[----:B------:R-:W-:Y:S02]  /*01a0*/  R2UR UR7, R11 ;  /* 0x000000000b0772ca */ /* 0x000fe400000e0000 */
[----:B------:R-:W-:Y:S01]  /*01b0*/  ISETP.GE.AND P0, PT, R16, R6, PT ;  /* 0x000000061000720c */ /* 0x000fe20003f06270 */
[----:B--2---:R-:W-:-:S10]  /*01c0*/  IMAD.WIDE R2, R2, 0x10, R4 ;  /* 0x0000001002027825 */ /* 0x004fd400078e0204 */
[----:B------:R0:W-:Y:S02]  /*01d0*/  STG.E desc[UR6][R2.64+0xc], RZ ;  /* 0x00000cff02007986 */ /* 0x0001e4000c101906 */
[----:B------:R-:W-:Y:S05]  /*01e0*/  @P0 BRA `(.L_x_1) ;  /* 0x0000000000240947 */ /* 0x000fea0003800000 */
[----:B------:R-:W1:Y:S01]  /*01f0*/  S2R R7, SR_CgaCtaId ;  /* 0x0000000000077919 */ /* 0x000e620000008800 */
[----:B------:R-:W-:Y:S01]  /*0200*/  MOV R0, 0x400 ;  /* 0x0000040000007802 */ /* 0x000fe20000000f00 */
[----:B------:R-:W-:-:S03]  /*0210*/  IMAD.MOV.U32 R5, RZ, RZ, R16 ;  /* 0x000000ffff057224 */ /* 0x000fc600078e0010 */
[----:B-1----:R-:W-:-:S07]  /*0220*/  LEA R0, R7, R0, 0x18 ;  /* 0x0000000007007211 */ /* 0x002fce00078ec0ff */
.L_x_2:
[----:B------:R-:W-:Y:S02]  /*0230*/  IMAD.IADD R4, R0, 0x1, R5 ;  /* 0x0000000100047824 */ /* 0x000fe400078e0205 */
[----:B------:R-:W-:-:S03]  /*0240*/  VIADD R5, R5, UR36 ;  /* 0x0000002405057c36 */ /* 0x000fc60008000000 */
[----:B------:R1:W-:Y:S02]  /*0250*/  STS.U8 [R4], RZ ;  /* 0x000000ff04007388 */ /* 0x0003e40000000000 */
[----:B------:R-:W-:-:S13]  /*0260*/  ISETP.GE.AND P1, PT, R5, R6, PT ;  /* 0x000000060500720c */ /* 0x000fda0003f26270 */
[----:B-1----:R-:W-:Y:S05]  /*0270*/  @!P1 BRA `(.L_x_2) ;  /* 0xfffffffc00ec9947 */ /* 0x002fea000383ffff */
.L_x_1:
[----:B------:R-:W-:Y:S05]  /*0280*/  WARPSYNC.ALL ;  /* 0x0000000000007948 */ /* 0x000fea0003800000 */
[----:B------:R-:W-:Y:S06]  /*0290*/  BAR.SYNC.DEFER_BLOCKING 0x0 ;  /* 0x0000000000007b1d */ /* 0x000fec0000010000 */
[----:B------:R-:W-:Y:S04]  /*02a0*/  BSSY.RECONVERGENT B0, `(.L_x_3) ;  /* 0x000003c000007945 */ /* 0x000fe80003800200 */
[----:B------:R-:W-:Y:S05]  /*02b0*/  @P0 BRA `(.L_x_4) ;  /* 0x0000000000e80947 */ /* 0x000fea0003800000 */
[----:B------:R-:W-:Y:S02]  /*02c0*/  VIADD R0, R6, 0x1 ;  /* 0x0000000106007836 */ /* 0x000fe40000000000 */
[----:B------:R-:W-:-:S07]  /*02d0*/  IMAD.MOV.U32 R7, RZ, RZ, R16 ;  /* 0x000000ffff077224 */ /* 0x000fce00078e0010 */
.L_x_10:
[----:B-1----:R-:W1:Y:S01]  /*02e0*/  LDCU UR4, c[0x0][0x380] ;  /* 0x00007000ff0477ac */ /* 0x002e620008000800 */
[----:B------:R-:W-:Y:S01]  /*02f0*/  VIADD R9, R7, 0x1 ;  /* 0x0000000107097836 */ /* 0x000fe20000000000 */
[----:B------:R-:W-:Y:S01]  /*0300*/  BSSY.RECONVERGENT B1, `(.L_x_5) ;  /* 0x0000027000017945 */ /* 0x000fe20003800200 */
[----:B-1----:R-:W-:-:S05]  /*0310*/  IMAD.U32 R6, RZ, RZ, UR4 ;  /* 0x00000004ff067e24 */ /* 0x002fca000f8e00ff */
[----:B------:R-:W-:-:S13]  /*0320*/  ISETP.GE.AND P0, PT, R9, R6, PT ;  /* 0x000000060900720c */ /* 0x000fda0003f06270 */
[----:B------:R-:W-:Y:S05]  /*0330*/  @P0 BRA `(.L_x_6) ;  /* 0x00000000008c0947 */ /* 0x000fea0003800000 */
[----:B------:R-:W1:Y:S01]  /*0340*/  LDC.64 R4, c[0x0][0x388] ;  /* 0x0000e200ff047b82 */ /* 0x000e620000000a00 */
[----:B------:R-:W-:Y:S02]  /*0350*/  IMAD.MOV.U32 R15, RZ, RZ, R9 ;  /* 0x000000ffff0f7224 */ /* 0x000fe400078e0009 */
[----:B------:R-:W-:Y:S02]  /*0360*/  IMAD R17, R0, R7, 0x1 ;  /* 0x0000000100117424 */ /* 0x000fe400078e0207 */
[----:B------:R-:W-:-:S07]  /*0370*/  IMAD.MOV.U32 R14, RZ, RZ, R7 ;  /* 0x000000ffff0e7224 */ /* 0x000fce00078e0007 */
.L_x_9:
[----:B------:R-:W-:Y:S01]  /*0380*/  R2UR UR4, R10 ;  /* 0x000000000a0472ca */ /* 0x000fe200000e0000 */
[----:B-1----:R-:W-:Y:S01]  /*0390*/  IMAD.WIDE R8, R17, 0x4, R4 ;  /* 0x0000000411087825 */ /* 0x002fe200078e0204 */
[----:B------:R-:W-:-:S13]  /*03a0*/  R2UR UR5, R11 ;  /* 0x000000000b0572ca */ /* 0x000fda00000e0000 */
[----:B------:R-:W2:Y:S01]  /*03b0*/  LDG.E R8, desc[UR4][R8.64] ;  /* 0x0000000408087981 */ /* 0x000ea2000c1e1900 */
[----:B------:R-:W-:Y:S01]  /*03c0*/  BSSY.RECONVERGENT B2, `(.L_x_7) ;  /* 0x0000012000027945 */ /* 0x000fe20003800200 */
[----:B--2---:R-:W-:-:S13]  /*03d0*/  ISETP.NE.AND P0, PT, R8, 0x1, PT ;  /* 0x000000010800780c */ /* 0x004fda0003f05270 */
[----:B------:R-:W-:Y:S05]  /*03e0*/  @P0 BRA `(.L_x_8) ;  /* 0x00000000003c0947 */ /* 0x000fea0003800000 */
[----:B------:R-:W-:Y:S02]  /*03f0*/  R2UR UR4, R10 ;  /* 0x000000000a0472ca */ /* 0x000fe400000e0000 */
[----:B------:R-:W-:-:S13]  /*0400*/  R2UR UR5, R11 ;  /* 0x000000000b0572ca */ /* 0x000fda00000e0000 */
[----:B------:R-:W2:Y:S01]  /*0410*/  LDG.E.64 R8, desc[UR4][R2.64] ;  /* 0x0000000402087981 */ /* 0x000ea2000c1e1b00 */
[----:B------:R-:W-:Y:S02]  /*0420*/  R2UR UR6, R10 ;  /* 0x000000000a0672ca */ /* 0x000fe400000e0000 */
[----:B------:R-:W-:Y:S01]  /*0430*/  R2UR UR7, R11 ;  /* 0x000000000b0772ca */ /* 0x000fe200000e0000 */
[----:B--2---:R-:W-:-:S04]  /*0440*/  IMAD.WIDE R12, R7, 0x4, R8 ;  /* 0x00000004070c7825 */ /* 0x004fc800078e0208 */
[----:B------:R-:W-:Y:S02]  /*0450*/  IMAD.WIDE R8, R15, 0x4, R8 ;  /* 0x000000040f087825 */ /* 0x000fe400078e0208 */
[----:B------:R-:W2:Y:S06]  /*0460*/  LD.E R12, desc[UR4][R12.64] ;  /* 0x000000040c0c7980 */ /* 0x000eac000c101900 */
[----:B------:R-:W2:Y:S02]  /*0470*/  LD.E R9, desc[UR6][R8.64] ;  /* 0x0000000608097980 */ /* 0x000ea4000c101900 */
[----:B--2---:R-:W-:-:S13]  /*0480*/  ISETP.NE.AND P0, PT, R12, R9, PT ;  /* 0x000000090c00720c */ /* 0x004fda0003f05270 */
[----:B------:R-:W-:Y:S05]  /*0490*/  @P0 BRA `(.L_x_8) ;  /* 0x0000000000100947 */ /* 0x000fea0003800000 */
[----:B------:R-:W-:Y:S01]  /*04a0*/  R2UR UR4, R10 ;  /* 0x000000000a0472ca */ /* 0x000fe200000e0000 */
[----:B------:R-:W-:Y:S01]  /*04b0*/  IMAD.MOV.U32 R9, RZ, RZ, 0x1 ;  /* 0x00000001ff097424 */ /* 0x000fe200078e00ff */
[----:B------:R-:W-:-:S13]  /*04c0*/  R2UR UR5, R11 ;  /* 0x000000000b0572ca */ /* 0x000fda00000e0000 */
[----:B------:R1:W-:Y:S02]  /*04d0*/  REDG.E.ADD.STRONG.GPU desc[UR4][R2.64+0xc], R9 ;  /* 0x00000c090200798e */ /* 0x0003e4000c12e104 */
.L_x_8:
[----:B------:R-:W-:Y:S05]  /*04e0*/  BSYNC.RECONVERGENT B2 ;  /* 0x0000000000027941 */ /* 0x000fea0003800200 */
.L_x_7:
[----:B------:R-:W2:Y:S01]  /*04f0*/  LDCU UR4, c[0x0][0x380] ;  /* 0x00007000ff0477ac */ /* 0x000ea20008000800 */
[C---:B-1----:R-:W-:Y:S02]  /*0500*/  VIADD R9, R14.reuse, 0x2 ;  /* 0x000000020e097836 */ /* 0x042fe40000000000 */
[----:B------:R-:W-:Y:S02]  /*0510*/  VIADD R14, R14, 0x1 ;  /* 0x000000010e0e7836 */ /* 0x000fe40000000000 */
[----:B------:R-:W-:Y:S02]  /*0520*/  VIADD R17, R17, 0x1 ;  /* 0x0000000111117836 */ /* 0x000fe40000000000 */
[----:B------:R-:W-:Y:S02]  /*0530*/  VIADD R15, R15, 0x1 ;  /* 0x000000010f0f7836 */ /* 0x000fe40000000000 */
[----:B--2---:R-:W-:-:S05]  /*0540*/  IMAD.U32 R6, RZ, RZ, UR4 ;  /* 0x00000004ff067e24 */ /* 0x004fca000f8e00ff */
[----:B------:R-:W-:-:S13]  /*0550*/  ISETP.GE.AND P0, PT, R9, R6, PT ;  /* 0x000000060900720c */ /* 0x000fda0003f06270 */
[----:B------:R-:W-:Y:S05]  /*0560*/  @!P0 BRA `(.L_x_9) ;  /* 0xfffffffc00848947 */ /* 0x000fea000383ffff */
.L_x_6:
[----:B------:R-:W-:Y:S05]  /*0570*/  BSYNC.RECONVERGENT B1 ;  /* 0x0000000000017941 */ /* 0x000fea0003800200 */
.L_x_5:
[----:B------:R-:W-:Y:S02]  /*0580*/  R2UR UR4, R10 ;  /* 0x000000000a0472ca */ /* 0x000fe400000e0000 */
[----:B------:R-:W-:-:S13]  /*0590*/  R2UR UR5, R11 ;  /* 0x000000000b0572ca */ /* 0x000fda00000e0000 */
[----:B------:R-:W2:Y:S01]  /*05a0*/  LDG.E.64 R4, desc[UR4][R2.64] ;  /* 0x0000000402047981 */ /* 0x000ea2000c1e1b00 */
[----:B------:R-:W-:Y:S02]  /*05b0*/  IMAD.MOV.U32 R8, RZ, RZ, 0x1 ;  /* 0x00000001ff087424 */ /* 0x000fe400078e00ff */
[----:B--2---:R-:W-:-:S06]  /*05c0*/  IMAD.WIDE R4, R7, 0x4, R4 ;  /* 0x0000000407047825 */ /* 0x004fcc00078e0204 */
[----:B------:R1:W2:Y:S01]  /*05d0*/  LD.E R4, desc[UR4][R4.64] ;  /* 0x0000000404047980 */ /* 0x0002a2000c101900 */
[----:B------:R-:W3:Y:S01]  /*05e0*/  S2UR UR5, SR_CgaCtaId ;  /* 0x00000000000579c3 */ /* 0x000ee20000008800 */
[----:B------:R-:W-:Y:S01]  /*05f0*/  VIADD R7, R7, UR36 ;  /* 0x0000002407077c36 */ /* 0x000fe20008000000 */
[----:B------:R-:W-:-:S04]  /*0600*/  UMOV UR4, 0x400 ;  /* 0x0000040000047882 */ /* 0x000fc80000000000 */
[----:B------:R-:W-:Y:S02]  /*0610*/  ISETP.GE.AND P0, PT, R7, R6, PT ;  /* 0x000000060700720c */ /* 0x000fe40003f06270 */
[----:B-1----:R-:W-:Y:S01]  /*0620*/  PRMT R5, R8, 0x7610, R5 ;  /* 0x0000761008057816 */ /* 0x002fe20000000005 */
[----:B---3--:R-:W-:-:S09]  /*0630*/  ULEA UR4, UR5, UR4, 0x18 ;  /* 0x0000000405047291 */ /* 0x008fd2000f8ec0ff */
[----:B--2---:R1:W-:Y:S01]  /*0640*/  STS.U8 [R4+UR4], R5 ;  /* 0x0000000504007988 */ /* 0x0043e20008000004 */
[----:B------:R-:W-:Y:S05]  /*0650*/  @!P0 BRA `(.L_x_10) ;  /* 0xfffffffc00208947 */ /* 0x000fea000383ffff */
.L_x_4:
[----:B------:R-:W-:Y:S05]  /*0660*/  BSYNC.RECONVERGENT B0 ;  /* 0x0000000000007941 */ /* 0x000fea0003800200 */
.L_x_3:
[----:B------:R-:W-:Y:S01]  /*0670*/  BAR.SYNC.DEFER_BLOCKING 0x0 ;  /* 0x0000000000007b1d */ /* 0x000fe20000010000 */
[----:B------:R-:W-:-:S13]  /*0680*/  ISETP.NE.AND P0, PT, R16, RZ, PT ;  /* 0x000000ff1000720c */ /* 0x000fda0003f05270 */
[----:B------:R-:W-:Y:S05]  /*0690*/  @P0 EXIT ;  /* 0x000000000000094d */ /* 0x000fea0003800000 */
[----:B------:R-:W-:Y:S02]  /*06a0*/  R2UR UR4, R10 ;  /* 0x000000000a0472ca */ /* 0x000fe400000e0000 */
[----:B------:R-:W-:-:S13]  /*06b0*/  R2UR UR5, R11 ;  /* 0x000000000b0572ca */ /* 0x000fda00000e0000 */
[----:B------:R-:W2:Y:S02]  /*06c0*/  LDG.E R0, desc[UR4][R2.64+0xc] ;  /* 0x00000c0402007981 */ /* 0x000ea4000c1e1900 */
[----:B--2---:R-:W-:-:S13]  /*06d0*/  ISETP.NE.AND P0, PT, R0, RZ, PT ;  /* 0x000000ff0000720c */ /* 0x004fda0003f05270 */
[----:B------:R-:W-:Y:S05]  /*06e0*/  @P0 EXIT ;  /* 0x000000000000094d */ /* 0x000fea0003800000 */
[----:B------:R-:W2:Y:S01]  /*06f0*/  S2UR UR5, SR_CgaCtaId ;  /* 0x00000000000579c3 */ /* 0x000ea20000008800 */
[----:B------:R-:W3:Y:S01]  /*0700*/  LDCU UR6, c[0x0][0x380] ;  /* 0x00007000ff0677ac */ /* 0x000ee20008000800 */
[----:B------:R-:W-:Y:S01]  /*0710*/  VIMNMX R6, PT, PT, RZ, R6, PT ;  /* 0x00000006ff067248 */ /* 0x000fe20003fe0100 */
[----:B------:R-:W-:-:S04]  /*0720*/  UMOV UR4, 0x400 ;  /* 0x0000040000047882 */ /* 0x000fc80000000000 */
[----:B-1----:R-:W-:Y:S02]  /*0730*/  VIADD R4, R6, 0xffffffff ;  /* 0xffffffff06047836 */ /* 0x002fe40000000000 */
[----:B---3--:R-:W-:Y:S01]  /*0740*/  IMAD.U32 R0, RZ, RZ, UR6 ;  /* 0x00000006ff007e24 */ /* 0x008fe2000f8e00ff */
[----:B--2---:R-:W-:-:S06]  /*0750*/  ULEA UR4, UR5, UR4, 0x18 ;  /* 0x0000000405047291 */ /* 0x004fcc000f8ec0ff */
[----:B------:R-:W-:-:S07]  /*0760*/  IMAD.U32 R7, RZ, RZ, UR4 ;  /* 0x00000004ff077e24 */ /* 0x000fce000f8e00ff */
.L_x_12:
[----:B------:R-:W-:Y:S01]  /*0770*/  ISETP.GE.AND P0, PT, R0, 0x1, PT ;  /* 0x000000010000780c */ /* 0x000fe20003f06270 */
[----:B------:R-:W-:Y:S02]  /*0780*/  IMAD.MOV.U32 R8, RZ, RZ, R0 ;  /* 0x000000ffff087224 */ /* 0x000fe400078e0000 */
[----:B------:R-:W-:Y:S02]  /*0790*/  IMAD.MOV.U32 R9, RZ, RZ, R6 ;  /* 0x000000ffff097224 */ /* 0x000fe400078e0006 */
[----:B------:R-:W-:-:S08]  /*07a0*/  IMAD.MOV.U32 R0, RZ, RZ, R4 ;  /* 0x000000ffff007224 */ /* 0x000fd000078e0004 */
[----:B------:R-:W-:Y:S05]  /*07b0*/  @!P0 BRA `(.L_x_11) ;  /* 0x0000000000188947 */ /* 0x000fea0003800000 */
[----:B------:R-:W-:Y:S02]  /*07c0*/  IMAD.IADD R5, R7, 0x1, R8 ;  /* 0x0000000107057824 */ /* 0x000fe400078e0208 */
[----:B------:R-:W-:-:S04]  /*07d0*/  VIADD R0, R8, 0xffffffff ;  /* 0xffffffff08007836 */ /* 0x000fc80000000000 */
[----:B------:R-:W1:Y:S02]  /*07e0*/  LDS.U8 R5, [R5+-0x1] ;  /* 0xffffff0005057984 */ /* 0x000e640000000000 */
[----:B-1----:R-:W-:-:S13]  /*07f0*/  ISETP.NE.AND P0, PT, R5, RZ, PT ;  /* 0x000000ff0500720c */ /* 0x002fda0003f05270 */
[----:B------:R-:W-:Y:S05]  /*0800*/  @!P0 BRA `(.L_x_12) ;  /* 0xfffffffc00d88947 */ /* 0x000fea000383ffff */
[----:B------:R-:W-:-:S07]  /*0810*/  IMAD.MOV.U32 R9, RZ, RZ, R8 ;  /* 0x000000ffff097224 */ /* 0x000fce00078e0008 */
.L_x_11:
[----:B------:R-:W-:-:S13]  /*0820*/  ISETP.GE.AND P0, PT, R9, 0x1, PT ;  /* 0x000000010900780c */ /* 0x000fda0003f06270 */
[----:B------:R-:W-:Y:S05]  /*0830*/  @!P0 BRA `(.L_x_13) ;  /* 0x0000000000308947 */ /* 0x000fea0003800000 */
[----:B------:R-:W1:Y:S01]  /*0840*/  S2R R6, SR_CgaCtaId ;  /* 0x0000000000067919 */ /* 0x000e620000008800 */
[----:B------:R-:W-:Y:S01]  /*0850*/  MOV R5, 0x400 ;  /* 0x0000040000057802 */ /* 0x000fe20000000f00 */
[----:B------:R-:W-:Y:S01]  /*0860*/  BSSY.RECONVERGENT B0, `(.L_x_14) ;  /* 0x0000075000007945 */ /* 0x000fe20003800200 */
[----:B------:R-:W-:Y:S02]  /*0870*/  IMAD.MOV.U32 R4, RZ, RZ, RZ ;  /* 0x000000ffff047224 */ /* 0x000fe400078e00ff */
[----:B-1----:R-:W-:-:S07]  /*0880*/  LEA R5, R6, R5, 0x18 ;  /* 0x0000000506057211 */ /* 0x002fce00078ec0ff */
.L_x_16:
[----:B------:R-:W-:-:S05]  /*0890*/  IMAD.IADD R6, R5, 0x1, R4 ;  /* 0x0000000105067824 */ /* 0x000fca00078e0204 */
[----:B------:R-:W1:Y:S02]  /*08a0*/  LDS.U8 R8, [R6] ;  /* 0x0000000006087984 */ /* 0x000e640000000000 */
[----:B-1----:R-:W-:-:S13]  /*08b0*/  ISETP.NE.AND P0, PT, R8, RZ, PT ;  /* 0x000000ff0800720c */ /* 0x002fda0003f05270 */
[----:B------:R-:W-:Y:S05]  /*08c0*/  @!P0 BRA `(.L_x_15) ;  /* 0x0000000400b88947 */ /* 0x000fea0003800000 */
[----:B------:R-:W-:-:S05]  /*08d0*/  VIADD R4, R4, 0x1 ;  /* 0x0000000104047836 */ /* 0x000fca0000000000 */
[----:B------:R-:W-:-:S13]  /*08e0*/  ISETP.NE.AND P0, PT, R4, R9, PT ;  /* 0x000000090400720c */ /* 0x000fda0003f05270 */
[----:B------:R-:W-:Y:S05]  /*08f0*/  @P0 BRA `(.L_x_16) ;  /* 0xfffffffc00e40947 */ /* 0x000fea000383ffff */
.L_x_13:
[----:B------:R-:W1:Y:S01]  /*0900*/  LDC R6, c[0x0][0x380] ;  /* 0x0000e000ff067b82 */ /* 0x000e620000000800 */
[----:B------:R-:W-:Y:S01]  /*0910*/  IMAD.MOV.U32 R9, RZ, RZ, RZ ;  /* 0x000000ffff097224 */ /* 0x000fe200078e00ff */
[----:B-1----:R-:W-:-:S13]  /*0920*/  ISETP.GE.AND P0, PT, R6, 0x1, PT ;  /* 0x000000010600780c */ /* 0x002fda0003f06270 */
[----:B------:R-:W-:Y:S05]  /*0930*/  @!P0 BRA `(.L_x_17) ;  /* 0x00000004008c8947 */ /* 0x000fea0003800000 */
[C---:B------:R-:W-:Y:S01]  /*0940*/  ISETP.GE.U32.AND P1, PT, R6.reuse, 0x8, PT ;  /* 0x000000080600780c */ /* 0x040fe20003f26070 */
[----:B------:R-:W-:Y:S01]  /*0950*/  IMAD.MOV.U32 R0, RZ, RZ, RZ ;  /* 0x000000ffff007224 */ /* 0x000fe200078e00ff */
[----:B------:R-:W-:Y:S01]  /*0960*/  LOP3.LUT R13, R6, 0x7, RZ, 0xc0, !PT ;  /* 0x00000007060d7812 */ /* 0x000fe200078ec0ff */
[----:B------:R-:W-:-:S03]  /*0970*/  IMAD.MOV.U32 R9, RZ, RZ, RZ ;  /* 0x000000ffff097224 */ /* 0x000fc600078e00ff */
[----:B------:R-:W-:-:S07]  /*0980*/  ISETP.NE.AND P0, PT, R13, RZ, PT ;  /* 0x000000ff0d00720c */ /* 0x000fce0003f05270 */
[----:B------:R-:W-:Y:S06]  /*0990*/  @!P1 BRA `(.L_x_18) ;  /* 0x0000000000a89947 */ /* 0x000fec0003800000 */
[----:B------:R-:W-:Y:S01]  /*09a0*/  LOP3.LUT R0, R6, 0x7ffffff8, RZ, 0xc0, !PT ;  /* 0x7ffffff806007812 */ /* 0x000fe200078ec0ff */
[----:B------:R-:W-:Y:S01]  /*09b0*/  BSSY.RECONVERGENT B1, `(.L_x_18) ;  /* 0x0000028000017945 */ /* 0x000fe20003800200 */
[----:B------:R-:W-:-:S03]  /*09c0*/  IMAD.MOV.U32 R9, RZ, RZ, RZ ;  /* 0x000000ffff097224 */ /* 0x000fc600078e00ff */
[----:B------:R-:W-:-:S07]  /*09d0*/  IMAD.MOV R14, RZ, RZ, -R0 ;  /* 0x000000ffff0e7224 */ /* 0x000fce00078e0a00 */
.L_x_19:
[----:B------:R1:W2:Y:S01]  /*09e0*/  LDS.64 R4, [R7] ;  /* 0x0000000007047984 */ /* 0x0002a20000000a00 */
[----:B------:R-:W-:Y:S02]  /*09f0*/  VIADD R12, R9, 0x1 ;  /* 0x00000001090c7836 */ /* 0x000fe40000000000 */
[----:B------:R-:W-:Y:S02]  /*0a00*/  VIADD R14, R14, 0x8 ;  /* 0x000000080e0e7836 */ /* 0x000fe40000000000 */
[----:B-1----:R-:W-:Y:S01]  /*0a10*/  VIADD R7, R7, 0x8 ;  /* 0x0000000807077836 */ /* 0x002fe20000000000 */
[----:B--2---:R-:W-:-:S04]  /*0a20*/  PRMT R8, R4, 0x7770, RZ ;  /* 0x0000777004087816 */ /* 0x004fc800000000ff */
[----:B------:R-:W-:Y:S02]  /*0a30*/  ISETP.NE.AND P1, PT, R8, RZ, PT ;  /* 0x000000ff0800720c */ /* 0x000fe40003f25270 */
[----:B------:R-:W-:-:S04]  /*0a40*/  PRMT R8, R4, 0x7771, RZ ;  /* 0x0000777104087816 */ /* 0x000fc800000000ff */
[----:B------:R-:W-:Y:S02]  /*0a50*/  ISETP.NE.AND P2, PT, R8, RZ, PT ;  /* 0x000000ff0800720c */ /* 0x000fe40003f45270 */
[C---:B------:R-:W-:Y:S02]  /*0a60*/  PRMT R8, R4.reuse, 0x7772, RZ ;  /* 0x0000777204087816 */ /* 0x040fe400000000ff */
[----:B------:R-:W-:-:S03]  /*0a70*/  PRMT R4, R4, 0x7773, RZ ;  /* 0x0000777304047816 */ /* 0x000fc600000000ff */
[----:B------:R-:W-:Y:S01]  /*0a80*/  @!P1 IMAD.MOV R12, RZ, RZ, R9 ;  /* 0x000000ffff0c9224 */ /* 0x000fe200078e0209 */
[----:B------:R-:W-:-:S03]  /*0a90*/  ISETP.NE.AND P1, PT, R8, RZ, PT ;  /* 0x000000ff0800720c */ /* 0x000fc60003f25270 */
[----:B------:R-:W-:Y:S02]  /*0aa0*/  VIADD R8, R12, 0x1 ;  /* 0x000000010c087836 */ /* 0x000fe40000000000 */
[----:B------:R-:W-:Y:S01]  /*0ab0*/  @!P2 IMAD.MOV R8, RZ, RZ, R12 ;  /* 0x000000ffff08a224 */ /* 0x000fe200078e020c */
[----:B------:R-:W-:Y:S02]  /*0ac0*/  ISETP.NE.AND P2, PT, R4, RZ, PT ;  /* 0x000000ff0400720c */ /* 0x000fe40003f45270 */
[----:B------:R-:W-:Y:S01]  /*0ad0*/  PRMT R4, R5, 0x7770, RZ ;  /* 0x0000777005047816 */ /* 0x000fe200000000ff */
[----:B------:R-:W-:-:S04]  /*0ae0*/  VIADD R9, R8, 0x1 ;  /* 0x0000000108097836 */ /* 0x000fc80000000000 */
[----:B------:R-:W-:Y:S01]  /*0af0*/  @!P1 IMAD.MOV R9, RZ, RZ, R8 ;  /* 0x000000ffff099224 */ /* 0x000fe200078e0208 */
[----:B------:R-:W-:Y:S02]  /*0b00*/  ISETP.NE.AND P1, PT, R4, RZ, PT ;  /* 0x000000ff0400720c */ /* 0x000fe40003f25270 */
[----:B------:R-:W-:Y:S01]  /*0b10*/  PRMT R4, R5, 0x7771, RZ ;  /* 0x0000777105047816 */ /* 0x000fe200000000ff */
[----:B------:R-:W-:Y:S02]  /*0b20*/  VIADD R8, R9, 0x1 ;  /* 0x0000000109087836 */ /* 0x000fe40000000000 */
[----:B------:R-:W-:Y:S01]  /*0b30*/  @!P2 IMAD.MOV R8, RZ, RZ, R9 ;  /* 0x000000ffff08a224 */ /* 0x000fe200078e0209 */
[----:B------:R-:W-:Y:S02]  /*0b40*/  ISETP.NE.AND P2, PT, R4, RZ, PT ;  /* 0x000000ff0400720c */ /* 0x000fe40003f45270 */
[C---:B------:R-:W-:Y:S01]  /*0b50*/  PRMT R4, R5.reuse, 0x7772, RZ ;  /* 0x0000777205047816 */ /* 0x040fe200000000ff */
[----:B------:R-:W-:Y:S01]  /*0b60*/  VIADD R9, R8, 0x1 ;  /* 0x0000000108097836 */ /* 0x000fe20000000000 */
[----:B------:R-:W-:-:S03]  /*0b70*/  PRMT R5, R5, 0x7773, RZ ;  /* 0x0000777305057816 */ /* 0x000fc600000000ff */
[----:B------:R-:W-:Y:S01]  /*0b80*/  @!P1 IMAD.MOV R9, RZ, RZ, R8 ;  /* 0x000000ffff099224 */ /* 0x000fe200078e0208 */
[----:B------:R-:W-:-:S03]  /*0b90*/  ISETP.NE.AND P1, PT, R4, RZ, PT ;  /* 0x000000ff0400720c */ /* 0x000fc60003f25270 */
[----:B------:R-:W-:Y:S02]  /*0ba0*/  VIADD R4, R9, 0x1 ;  /* 0x0000000109047836 */ /* 0x000fe40000000000 */
[----:B------:R-:W-:Y:S01]  /*0bb0*/  @!P2 IMAD.MOV R4, RZ, RZ, R9 ;  /* 0x000000ffff04a224 */ /* 0x000fe200078e0209 */
[----:B------:R-:W-:-:S03]  /*0bc0*/  ISETP.NE.AND P2, PT, R5, RZ, PT ;  /* 0x000000ff0500720c */ /* 0x000fc60003f45270 */
[----:B------:R-:W-:-:S04]  /*0bd0*/  VIADD R5, R4, 0x1 ;  /* 0x0000000104057836 */ /* 0x000fc80000000000 */
[----:B------:R-:W-:Y:S01]  /*0be0*/  @!P1 IMAD.MOV R5, RZ, RZ, R4 ;  /* 0x000000ffff059224 */ /* 0x000fe200078e0204 */
[----:B------:R-:W-:-:S03]  /*0bf0*/  ISETP.NE.AND P1, PT, R14, RZ, PT ;  /* 0x000000ff0e00720c */ /* 0x000fc60003f25270 */
[----:B------:R-:W-:Y:S02]  /*0c00*/  VIADD R9, R5, 0x1 ;  /* 0x0000000105097836 */ /* 0x000fe40000000000 */
[----:B------:R-:W-:-:S08]  /*0c10*/  @!P2 IMAD.MOV R9, RZ, RZ, R5 ;  /* 0x000000ffff09a224 */ /* 0x000fd000078e0205 */
[----:B------:R-:W-:Y:S05]  /*0c20*/  @P1 BRA `(.L_x_19) ;  /* 0xfffffffc006c1947 */ /* 0x000fea000383ffff */
[----:B------:R-:W-:Y:S05]  /*0c30*/  BSYNC.RECONVERGENT B1 ;  /* 0x0000000000017941 */ /* 0x000fea0003800200 */
.L_x_18:
[----:B------:R-:W-:Y:S05]  /*0c40*/  @!P0 BRA `(.L_x_17) ;  /* 0x0000000000c88947 */ /* 0x000fea0003800000 */
[----:B------:R-:W-:Y:S02]  /*0c50*/  ISETP.GE.U32.AND P1, PT, R13, 0x4, PT ;  /* 0x000000040d00780c */ /* 0x000fe40003f26070 */
[----:B------:R-:W-:-:S04]  /*0c60*/  LOP3.LUT R8, R6, 0x3, RZ, 0xc0, !PT ;  /* 0x0000000306087812 */ /* 0x000fc800078ec0ff */
[----:B------:R-:W-:-:S07]  /*0c70*/  ISETP.NE.AND P0, PT, R8, RZ, PT ;  /* 0x000000ff0800720c */ /* 0x000fce0003f05270 */
[----:B------:R-:W-:Y:S06]  /*0c80*/  @!P1 BRA `(.L_x_20) ;  /* 0x0000000000509947 */ /* 0x000fec0003800000 */
[----:B------:R-:W1:Y:S01]  /*0c90*/  S2UR UR5, SR_CgaCtaId ;  /* 0x00000000000579c3 */ /* 0x000e620000008800 */
[----:B------:R-:W-:Y:S02]  /*0ca0*/  UMOV UR4, 0x400 ;  /* 0x0000040000047882 */ /* 0x000fe40000000000 */
[----:B-1----:R-:W-:-:S09]  /*0cb0*/  ULEA UR4, UR5, UR4, 0x18 ;  /* 0x0000000405047291 */ /* 0x002fd2000f8ec0ff */
[----:B------:R-:W1:Y:S04]  /*0cc0*/  LDS.U8 R12, [R0+UR4] ;  /* 0x00000004000c7984 */ /* 0x000e680008000000 */
[----:B------:R-:W2:Y:S04]  /*0cd0*/  LDS.U8 R4, [R0+UR4+0x1] ;  /* 0x0000010400047984 */ /* 0x000ea80008000000 */
[----:B------:R-:W3:Y:S04]  /*0ce0*/  LDS.U8 R5, [R0+UR4+0x2] ;  /* 0x0000020400057984 */ /* 0x000ee80008000000 */
[----:B------:R4:W5:Y:S02]  /*0cf0*/  LDS.U8 R7, [R0+UR4+0x3] ;  /* 0x0000030400077984 */ /* 0x0009640008000000 */
[----:B----4-:R-:W-:Y:S01]  /*0d00*/  VIADD R0, R0, 0x4 ;  /* 0x0000000400007836 */ /* 0x010fe20000000000 */
[----:B-1----:R-:W-:-:S02]  /*0d10*/  ISETP.NE.AND P2, PT, R12, RZ, PT ;  /* 0x000000ff0c00720c */ /* 0x002fc40003f45270 */
[----:B--2---:R-:W-:Y:S01]  /*0d20*/  ISETP.NE.AND P1, PT, R4, RZ, PT ;  /* 0x000000ff0400720c */ /* 0x004fe20003f25270 */
[----:B------:R-:W-:-:S10]  /*0d30*/  VIADD R4, R9, 0x1 ;  /* 0x0000000109047836 */ /* 0x000fd40000000000 */
[----:B------:R-:W-:Y:S01]  /*0d40*/  @!P2 IMAD.MOV R4, RZ, RZ, R9 ;  /* 0x000000ffff04a224 */ /* 0x000fe200078e0209 */
[----:B---3--:R-:W-:-:S03]  /*0d50*/  ISETP.NE.AND P2, PT, R5, RZ, PT ;  /* 0x000000ff0500720c */ /* 0x008fc60003f45270 */
[----:B------:R-:W-:Y:S02]  /*0d60*/  VIADD R5, R4, 0x1 ;  /* 0x0000000104057836 */ /* 0x000fe40000000000 */
[----:B------:R-:W-:Y:S01]  /*0d70*/  @!P1 IMAD.MOV R5, RZ, RZ, R4 ;  /* 0x000000ffff059224 */ /* 0x000fe200078e0204 */
[----:B-----5:R-:W-:-:S03]  /*0d80*/  ISETP.NE.AND P1, PT, R7, RZ, PT ;  /* 0x000000ff0700720c */ /* 0x020fc60003f25270 */
[----:B------:R-:W-:-:S04]  /*0d90*/  VIADD R4, R5, 0x1 ;  /* 0x0000000105047836 */ /* 0x000fc80000000000 */
[----:B------:R-:W-:-:S04]  /*0da0*/  @!P2 IMAD.MOV R4, RZ, RZ, R5 ;  /* 0x000000ffff04a224 */ /* 0x000fc800078e0205 */
[----:B------:R-:W-:Y:S02]  /*0db0*/  VIADD R9, R4, 0x1 ;  /* 0x0000000104097836 */ /* 0x000fe40000000000 */
[----:B------:R-:W-:-:S07]  /*0dc0*/  @!P1 IMAD.MOV R9, RZ, RZ, R4 ;  /* 0x000000ffff099224 */ /* 0x000fce00078e0204 */
.L_x_20:
[----:B------:R-:W-:Y:S05]  /*0dd0*/  @!P0 BRA `(.L_x_17) ;  /* 0x0000000000648947 */ /* 0x000fea0003800000 */
[----:B------:R-:W-:Y:S02]  /*0de0*/  ISETP.NE.AND P1, PT, R8, 0x1, PT ;  /* 0x000000010800780c */ /* 0x000fe40003f25270 */
[----:B------:R-:W-:-:S04]  /*0df0*/  LOP3.LUT R6, R6, 0x1, RZ, 0xc0, !PT ;  /* 0x0000000106067812 */ /* 0x000fc800078ec0ff */
[----:B------:R-:W-:-:S07]  /*0e00*/  ISETP.NE.U32.AND P0, PT, R6, 0x1, PT ;  /* 0x000000010600780c */ /* 0x000fce0003f05070 */
[----:B------:R-:W-:Y:S06]  /*0e10*/  @!P1 BRA `(.L_x_21) ;  /* 0x0000000000309947 */ /* 0x000fec0003800000 */
[----:B------:R-:W1:Y:S01]  /*0e20*/  S2UR UR5, SR_CgaCtaId ;  /* 0x00000000000579c3 */ /* 0x000e620000008800 */
[----:B------:R-:W-:Y:S02]  /*0e30*/  UMOV UR4, 0x400 ;  /* 0x0000040000047882 */ /* 0x000fe40000000000 */
[----:B-1----:R-:W-:-:S09]  /*0e40*/  ULEA UR4, UR5, UR4, 0x18 ;  /* 0x0000000405047291 */ /* 0x002fd2000f8ec0ff */
[----:B------:R-:W1:Y:S04]  /*0e50*/  LDS.U8 R5, [R0+UR4] ;  /* 0x0000000400057984 */ /* 0x000e680008000000 */
[----:B------:R2:W3:Y:S02]  /*0e60*/  LDS.U8 R4, [R0+UR4+0x1] ;  /* 0x0000010400047984 */ /* 0x0004e40008000000 */
[----:B--2---:R-:W-:Y:S01]  /*0e70*/  VIADD R0, R0, 0x2 ;  /* 0x0000000200007836 */ /* 0x004fe20000000000 */
[----:B-1----:R-:W-:Y:S02]  /*0e80*/  ISETP.NE.AND P1, PT, R5, RZ, PT ;  /* 0x000000ff0500720c */ /* 0x002fe40003f25270 */
[----:B---3--:R-:W-:Y:S01]  /*0e90*/  ISETP.NE.AND P2, PT, R4, RZ, PT ;  /* 0x000000ff0400720c */ /* 0x008fe20003f45270 */
[----:B------:R-:W-:-:S10]  /*0ea0*/  VIADD R4, R9, 0x1 ;  /* 0x0000000109047836 */ /* 0x000fd40000000000 */
[----:B------:R-:W-:-:S04]  /*0eb0*/  @!P1 IMAD.MOV R4, RZ, RZ, R9 ;  /* 0x000000ffff049224 */ /* 0x000fc800078e0209 */
[----:B------:R-:W-:Y:S02]  /*0ec0*/  VIADD R9, R4, 0x1 ;  /* 0x0000000104097836 */ /* 0x000fe40000000000 */
[----:B------:R-:W-:-:S07]  /*0ed0*/  @!P2 IMAD.MOV R9, RZ, RZ, R4 ;  /* 0x000000ffff09a224 */ /* 0x000fce00078e0204 */
.L_x_21:
[----:B------:R-:W-:Y:S05]  /*0ee0*/  @P0 BRA `(.L_x_17) ;  /* 0x0000000000200947 */ /* 0x000fea0003800000 */
[----:B------:R-:W1:Y:S01]  /*0ef0*/  S2UR UR5, SR_CgaCtaId ;  /* 0x00000000000579c3 */ /* 0x000e620000008800 */
[----:B------:R-:W-:Y:S01]  /*0f00*/  UMOV UR4, 0x400 ;  /* 0x0000040000047882 */ /* 0x000fe20000000000 */
[----:B------:R-:W-:Y:S01]  /*0f10*/  VIADD R4, R9, 0x1 ;  /* 0x0000000109047836 */ /* 0x000fe20000000000 */
[----:B-1----:R-:W-:-:S09]  /*0f20*/  ULEA UR4, UR5, UR4, 0x18 ;  /* 0x0000000405047291 */ /* 0x002fd2000f8ec0ff */
[----:B------:R-:W1:Y:S02]  /*0f30*/  LDS.U8 R0, [R0+UR4] ;  /* 0x0000000400007984 */ /* 0x000e640008000000 */
[----:B-1----:R-:W-:-:S13]  /*0f40*/  ISETP.NE.AND P0, PT, R0, RZ, PT ;  /* 0x000000ff0000720c */ /* 0x002fda0003f05270 */
[----:B------:R-:W-:-:S04]  /*0f50*/  @!P0 IMAD.MOV R4, RZ, RZ, R9 ;  /* 0x000000ffff048224 */ /* 0x000fc800078e0209 */
[----:B------:R-:W-:-:S07]  /*0f60*/  IMAD.MOV.U32 R9, RZ, RZ, R4 ;  /* 0x000000ffff097224 */ /* 0x000fce00078e0004 */
.L_x_17:
[----:B------:R-:W-:Y:S02]  /*0f70*/  R2UR UR4, R10 ;  /* 0x000000000a0472ca */ /* 0x000fe400000e0000 */
[----:B------:R-:W-:-:S13]  /*0f80*/  R2UR UR5, R11 ;  /* 0x000000000b0572ca */ /* 0x000fda00000e0000 */
[----:B------:R-:W-:Y:S01]  /*0f90*/  STG.E desc[UR4][R2.64+0x8], R9 ;  /* 0x0000080902007986 */ /* 0x000fe2000c101904 */
[----:B------:R-:W-:Y:S05]  /*0fa0*/  EXIT ;  /* 0x000000000000794d */ /* 0x000fea0003800000 */
.L_x_15:
[----:B------:R-:W-:Y:S05]  /*0fb0*/  BSYNC.RECONVERGENT B0 ;  /* 0x0000000000007941 */ /* 0x000fea0003800200 */
.L_x_14:
[----:B------:R-:W1:Y:S02]  /*0fc0*/  LDCU UR4, c[0x0][0x380] ;  /* 0x00007000ff0477ac */ /* 0x000e640008000800 */
[----:B-1----:R-:W-:-:S09]  /*0fd0*/  UISETP.GE.AND UP0, UPT, UR4, 0x1, UPT ;  /* 0x000000010400788c */ /* 0x002fd2000bf06270 */
[----:B------:R-:W-:Y:S05]  /*0fe0*/  BRA.U !UP0, `(.L_x_22) ;  /* 0x0000000d08447547 */ /* 0x000fea000b800000 */
[----:B------:R-:W-:Y:S01]  /*0ff0*/  UISETP.GE.U32.AND UP1, UPT, UR4, 0x8, UPT ;  /* 0x000000080400788c */ /* 0x000fe2000bf26070 */
[----:B------:R-:W-:Y:S01]  /*1000*/  IMAD.MOV.U32 R7, RZ, RZ, RZ ;  /* 0x000000ffff077224 */ /* 0x000fe200078e00ff */
[----:B------:R-:W-:-:S04]  /*1010*/  ULOP3.LUT UR7, UR4, 0x7, URZ, 0xc0, !UPT ;  /* 0x0000000704077892 */ /* 0x000fc8000f8ec0ff */
[----:B------:R-:W-:-:S03]  /*1020*/  UISETP.NE.AND UP0, UPT, UR7, URZ, UPT ;  /* 0x000000ff0700728c */ /* 0x000fc6000bf05270 */
[----:B------:R-:W-:Y:S08]  /*1030*/  BRA.U !UP1, `(.L_x_23) ;  /* 0x0000000509c07547 */ /* 0x000ff0000b800000 */
[----:B------:R-:W-:Y:S01]  /*1040*/  ULOP3.LUT UR4, UR4, 0x7ffffff8, URZ, 0xc0, !UPT ;  /* 0x7ffffff804047892 */ /* 0x000fe2000f8ec0ff */
[----:B------:R-:W-:-:S03]  /*1050*/  UMOV UR5, URZ ;  /* 0x000000ff00057c82 */ /* 0x000fc60008000000 */
[----:B------:R-:W-:Y:S02]  /*1060*/  UIADD3 UR6, UPT, UPT, -UR4, URZ, URZ ;  /* 0x000000ff04067290 */ /* 0x000fe4000fffe1ff */
[----:B------:R-:W-:Y:S01]  /*1070*/  IMAD.U32 R7, RZ, RZ, UR4 ;  /* 0x00000004ff077e24 */ /* 0x000fe2000f8e00ff */
[----:B------:R-:W-:-:S09]  /*1080*/  UMOV UR4, URZ ;  /* 0x000000ff00047c82 */ /* 0x000fd20008000000 */
.L_x_24:
[----:B------:R-:W-:Y:S02]  /*1090*/  R2UR UR8, R10 ;  /* 0x000000000a0872ca */ /* 0x000fe400000e0000 */
[----:B------:R-:W-:-:S13]  /*10a0*/  R2UR UR9, R11 ;  /* 0x000000000b0972ca */ /* 0x000fda00000e0000 */
[----:B-1----:R-:W2:Y:S02]  /*10b0*/  LDG.E.64 R8, desc[UR8][R2.64] ;  /* 0x0000000802087981 */ /* 0x002ea4000c1e1b00 */
[----:B--2---:R-:W-:-:S04]  /*10c0*/  IADD3 R12, P0, PT, R8, UR4, RZ ;  /* 0x00000004080c7c10 */ /* 0x004fc8000ff1e0ff */
[----:B------:R-:W-:-:S05]  /*10d0*/  IADD3.X R13, PT, PT, R9, UR5, RZ, P0, !PT ;  /* 0x00000005090d7c10 */ /* 0x000fca00087fe4ff */
[----:B------:R-:W2:Y:S02]  /*10e0*/  LD.E R17, desc[UR8][R12.64] ;  /* 0x000000080c117980 */ /* 0x000ea4000c101900 */
[----:B--2---:R-:W-:-:S13]  /*10f0*/  ISETP.GT.AND P0, PT, R17, R4, PT ;  /* 0x000000041100720c */ /* 0x004fda0003f04270 */
[C---:B------:R-:W-:Y:S01]  /*1100*/  @P0 R2UR UR8, R10.reuse ;  /* 0x000000000a0802ca */ /* 0x040fe200000e0000 */
[----:B------:R-:W-:Y:S01]  /*1110*/  @P0 VIADD R17, R17, 0xffffffff ;  /* 0xffffffff11110836 */ /* 0x000fe20000000000 */
[C---:B------:R-:W-:Y:S02]  /*1120*/  @P0 R2UR UR9, R11.reuse ;  /* 0x000000000b0902ca */ /* 0x040fe400000e0000 */
[----:B------:R-:W-:Y:S02]  /*1130*/  @P0 R2UR UR10, R10 ;  /* 0x000000000a0a02ca */ /* 0x000fe400000e0000 */
[----:B------:R-:W-:-:S09]  /*1140*/  @P0 R2UR UR11, R11 ;  /* 0x000000000b0b02ca */ /* 0x000fd200000e0000 */
[----:B------:R1:W-:Y:S04]  /*1150*/  @P0 ST.E desc[UR8][R12.64], R17 ;  /* 0x000000110c000985 */ /* 0x0003e8000c101908 */
[----:B------:R-:W2:Y:S01]  /*1160*/  @P0 LDG.E.64 R8, desc[UR10][R2.64] ;  /* 0x0000000a02080981 */ /* 0x000ea2000c1e1b00 */
[----:B------:R-:W-:Y:S02]  /*1170*/  R2UR UR8, R10 ;  /* 0x000000000a0872ca */ /* 0x000fe400000e0000 */
[----:B------:R-:W-:Y:S02]  /*1180*/  R2UR UR9, R11 ;  /* 0x000000000b0972ca */ /* 0x000fe400000e0000 */
[----:B--2---:R-:W-:-:S04]  /*1190*/  IADD3 R14, P0, PT, R8, UR4, RZ ;  /* 0x00000004080e7c10 */ /* 0x004fc8000ff1e0ff */
[----:B------:R-:W-:-:S07]  /*11a0*/  IADD3.X R15, PT, PT, R9, UR5, RZ, P0, !PT ;  /* 0x00000005090f7c10 */ /* 0x000fce00087fe4ff */
        /* <DEDUP_REMOVED lines=8> */
[----:B------:R-:W1:Y:S01]  /*1230*/  @P0 LDG.E.64 R8, desc[UR10][R2.64] ;  /* 0x0000000a02080981 */ /* 0x000e62000c1e1b00 */
[----:B------:R-:W-:Y:S02]  /*1240*/  R2UR UR8, R10 ;  /* 0x000000000a0872ca */ /* 0x000fe400000e0000 */
[----:B------:R-:W-:Y:S02]  /*1250*/  R2UR UR9, R11 ;  /* 0x000000000b0972ca */ /* 0x000fe400000e0000 */
[----:B-1----:R-:W-:-:S04]  /*1260*/  IADD3 R12, P0, PT, R8, UR4, RZ ;  /* 0x00000004080c7c10 */ /* 0x002fc8000ff1e0ff */
[----:B------:R-:W-:-:S07]  /*1270*/  IADD3.X R13, PT, PT, R9, UR5, RZ, P0, !PT ;  /* 0x00000005090d7c10 */ /* 0x000fce00087fe4ff */
[----:B------:R-:W3:Y:S02]  /*1280*/  LD.E R17, desc[UR8][R12.64+0x8] ;  /* 0x000008080c117980 */ /* 0x000ee4000c101900 */
[----:B---3--:R-:W-:-:S13]  /*1290*/  ISETP.GT.AND P0, PT, R17, R4, PT ;  /* 0x000000041100720c */ /* 0x008fda0003f04270 */
        /* <DEDUP_REMOVED lines=58> */
[----:B------:R-:W3:Y:S01]  /*1640*/  @P0 LDG.E.64 R8, desc[UR10][R2.64] ;  /* 0x0000000a02080981 */ /* 0x000ee2000c1e1b00 */
[----:B------:R-:W-:Y:S02]  /*1650*/  R2UR UR8, R10 ;  /* 0x000000000a0872ca */ /* 0x000fe400000e0000 */
[----:B------:R-:W-:Y:S02]  /*1660*/  R2UR UR9, R11 ;  /* 0x000000000b0972ca */ /* 0x000fe400000e0000 */
[----:B---3--:R-:W-:-:S04]  /*1670*/  IADD3 R8, P0, PT, R8, UR4, RZ ;  /* 0x0000000408087c10 */ /* 0x008fc8000ff1e0ff */
[----:B------:R-:W-:-:S07]  /*1680*/  IADD3.X R9, PT, PT, R9, UR5, RZ, P0, !PT ;  /* 0x0000000509097c10 */ /* 0x000fce00087fe4ff */
[----:B--2---:R-:W2:Y:S01]  /*1690*/  LD.E R15, desc[UR8][R8.64+0x1c] ;  /* 0x00001c08080f7980 */ /* 0x004ea2000c101900 */
[----:B------:R-:W-:Y:S02]  /*16a0*/  UIADD3 UR4, UP1, UPT, UR4, 0x20, URZ ;  /* 0x0000002004047890 */ /* 0x000fe4000ff3e0ff */
[----:B------:R-:W-:Y:S02]  /*16b0*/  UIADD3 UR6, UPT, UPT, UR6, 0x8, URZ ;  /* 0x0000000806067890 */ /* 0x000fe4000fffe0ff */
[----:B------:R-:W-:Y:S02]  /*16c0*/  UIADD3.X UR5, UPT, UPT, URZ, UR5, URZ, UP1, !UPT ;  /* 0x00000005ff057290 */ /* 0x000fe40008ffe4ff */
[----:B------:R-:W-:Y:S01]  /*16d0*/  UISETP.NE.AND UP1, UPT, UR6, URZ, UPT ;  /* 0x000000ff0600728c */ /* 0x000fe2000bf25270 */
[----:B--2---:R-:W-:-:S13]  /*16e0*/  ISETP.GT.AND P0, PT, R15, R4, PT ;  /* 0x000000040f00720c */ /* 0x004fda0003f04270 */
[----:B------:R-:W-:Y:S01]  /*16f0*/  @P0 R2UR UR8, R10 ;  /* 0x000000000a0802ca */ /* 0x000fe200000e0000 */
[----:B------:R-:W-:Y:S01]  /*1700*/  @P0 VIADD R15, R15, 0xffffffff ;  /* 0xffffffff0f0f0836 */ /* 0x000fe20000000000 */
[----:B------:R-:W-:-:S13]  /*1710*/  @P0 R2UR UR9, R11 ;  /* 0x000000000b0902ca */ /* 0x000fda00000e0000 */
[----:B------:R1:W-:Y:S01]  /*1720*/  @P0 ST.E desc[UR8][R8.64+0x1c], R15 ;  /* 0x00001c0f08000985 */ /* 0x0003e2000c101908 */
[----:B------:R-:W-:Y:S05]  /*1730*/  BRA.U UP1, `(.L_x_24) ;  /* 0xfffffff901547547 */ /* 0x000fea000b83ffff */
.L_x_23:
[----:B------:R-:W-:Y:S05]  /*1740*/  BRA.U !UP0, `(.L_x_22) ;  /* 0x00000005086c7547 */ /* 0x000fea000b800000 */
[----:B------:R-:W2:Y:S01]  /*1750*/  LDCU UR4, c[0x0][0x380] ;  /* 0x00007000ff0477ac */ /* 0x000ea20008000800 */
[----:B------:R-:W-:Y:S02]  /*1760*/  UISETP.GE.U32.AND UP0, UPT, UR7, 0x4, UPT ;  /* 0x000000040700788c */ /* 0x000fe4000bf06070 */
[----:B--2---:R-:W-:-:S04]  /*1770*/  ULOP3.LUT UR5, UR4, 0x3, URZ, 0xc0, !UPT ;  /* 0x0000000304057892 */ /* 0x004fc8000f8ec0ff */
[----:B------:R-:W-:-:S03]  /*1780*/  UISETP.NE.AND UP1, UPT, UR5, URZ, UPT ;  /* 0x000000ff0500728c */ /* 0x000fc6000bf25270 */
[----:B------:R-:W-:Y:S08]  /*1790*/  BRA.U !UP0, `(.L_x_25) ;  /* 0x0000000108bc7547 */ /* 0x000ff0000b800000 */
[----:B------:R-:W-:Y:S02]  /*17a0*/  R2UR UR6, R10 ;  /* 0x000000000a0672ca */ /* 0x000fe400000e0000 */
[----:B------:R-:W-:-:S13]  /*17b0*/  R2UR UR7, R11 ;  /* 0x000000000b0772ca */ /* 0x000fda00000e0000 */
[----:B-1----:R-:W2:Y:S02]  /*17c0*/  LDG.E.64 R8, desc[UR6][R2.64] ;  /* 0x0000000602087981 */ /* 0x002ea4000c1e1b00 */
[----:B--2---:R-:W-:-:S05]  /*17d0*/  IMAD.WIDE.U32 R12, R7, 0x4, R8 ;  /* 0x00000004070c7825 */ /* 0x004fca00078e0008 */
        /* <DEDUP_REMOVED lines=10> */
[----:B------:R-:W-:Y:S01]  /*1880*/  R2UR UR7, R11 ;  /* 0x000000000b0772ca */ /* 0x000fe200000e0000 */
[----:B--2---:R-:W-:-:S12]  /*1890*/  IMAD.WIDE.U32 R14, R7, 0x4, R8 ;  /* 0x00000004070e7825 */ /* 0x004fd800078e0008 */
        /* <DEDUP_REMOVED lines=10> */
[----:B------:R-:W-:Y:S01]  /*1940*/  R2UR UR7, R11 ;  /* 0x000000000b0772ca */ /* 0x000fe200000e0000 */
[----:B-1----:R-:W-:-:S12]  /*1950*/  IMAD.WIDE.U32 R12, R7, 0x4, R8 ;  /* 0x00000004070c7825 */ /* 0x002fd800078e0008 */
        /* <DEDUP_REMOVED lines=8> */
[----:B------:R-:W4:Y:S01]  /*19e0*/  @P0 LDG.E.64 R8, desc[UR8][R2.64] ;  /* 0x0000000802080981 */ /* 0x000f22000c1e1b00 */
[----:B------:R-:W-:Y:S02]  /*19f0*/  R2UR UR6, R10 ;  /* 0x000000000a0672ca */ /* 0x000fe400000e0000 */
[----:B------:R-:W-:Y:S01]  /*1a00*/  R2UR UR7, R11 ;  /* 0x000000000b0772ca */ /* 0x000fe200000e0000 */
[----:B----4-:R-:W-:-:S12]  /*1a10*/  IMAD.WIDE.U32 R8, R7, 0x4, R8 ;  /* 0x0000000407087825 */ /* 0x010fd800078e0008 */
[----:B--2---:R-:W2:Y:S01]  /*1a20*/  LD.E R15, desc[UR6][R8.64+0xc] ;  /* 0x00000c06080f7980 */ /* 0x004ea2000c101900 */
[----:B------:R-:W-:Y:S01]  /*1a30*/  VIADD R7, R7, 0x4 ;  /* 0x0000000407077836 */ /* 0x000fe20000000000 */
[----:B--2---:R-:W-:-:S13]  /*1a40*/  ISETP.GT.AND P0, PT, R15, R4, PT ;  /* 0x000000040f00720c */ /* 0x004fda0003f04270 */
[----:B------:R-:W-:Y:S01]  /*1a50*/  @P0 R2UR UR6, R10 ;  /* 0x000000000a0602ca */ /* 0x000fe200000e0000 */
[----:B------:R-:W-:Y:S01]  /*1a60*/  @P0 VIADD R15, R15, 0xffffffff ;  /* 0xffffffff0f0f0836 */ /* 0x000fe20000000000 */
[----:B------:R-:W-:-:S13]  /*1a70*/  @P0 R2UR UR7, R11 ;  /* 0x000000000b0702ca */ /* 0x000fda00000e0000 */
[----:B------:R3:W-:Y:S02]  /*1a80*/  @P0 ST.E desc[UR6][R8.64+0xc], R15 ;  /* 0x00000c0f08000985 */ /* 0x0007e4000c101906 */
.L_x_25:
[----:B------:R-:W-:Y:S05]  /*1a90*/  BRA.U !UP1, `(.L_x_22) ;  /* 0x0000000109987547 */ /* 0x000fea000b800000 */
[----:B------:R-:W-:Y:S02]  /*1aa0*/  UISETP.NE.AND UP0, UPT, UR5, 0x1, UPT ;  /* 0x000000010500788c */ /* 0x000fe4000bf05270 */
[----:B------:R-:W-:-:S04]  /*1ab0*/  ULOP3.LUT UR4, UR4, 0x1, URZ, 0xc0, !UPT ;  /* 0x0000000104047892 */ /* 0x000fc8000f8ec0ff */
[----:B------:R-:W-:-:S03]  /*1ac0*/  UISETP.NE.U32.AND UP1, UPT, UR4, 0x1, UPT ;  /* 0x000000010400788c */ /* 0x000fc6000bf25070 */
[----:B------:R-:W-:Y:S08]  /*1ad0*/  BRA.U !UP0, `(.L_x_26) ;  /* 0x00000001085c7547 */ /* 0x000ff0000b800000 */
[----:B------:R-:W-:Y:S02]  /*1ae0*/  R2UR UR4, R10 ;  /* 0x000000000a0472ca */ /* 0x000fe400000e0000 */
[----:B------:R-:W-:-:S13]  /*1af0*/  R2UR UR5, R11 ;  /* 0x000000000b0572ca */ /* 0x000fda00000e0000 */
[----:B-1-3--:R-:W2:Y:S02]  /*1b00*/  LDG.E.64 R8, desc[UR4][R2.64] ;  /* 0x0000000402087981 */ /* 0x00aea4000c1e1b00 */
        /* <DEDUP_REMOVED lines=11> */
[----:B------:R-:W-:Y:S01]  /*1bc0*/  R2UR UR5, R11 ;  /* 0x000000000b0572ca */ /* 0x000fe200000e0000 */
[----:B---3--:R-:W-:-:S12]  /*1bd0*/  IMAD.WIDE.U32 R8, R7, 0x4, R8 ;  /* 0x0000000407087825 */ /* 0x008fd800078e0008 */
[----:B------:R-:W3:Y:S01]  /*1be0*/  LD.E R17, desc[UR4][R8.64+0x4] ;  /* 0x0000040408117980 */ /* 0x000ee2000c101900 */
[----:B------:R-:W-:Y:S01]  /*1bf0*/  VIADD R7, R7, 0x2 ;  /* 0x0000000207077836 */ /* 0x000fe20000000000 */
[----:B---3--:R-:W-:-:S13]  /*1c00*/  ISETP.GT.AND P0, PT, R17, R4, PT ;  /* 0x000000041100720c */ /* 0x008fda0003f04270 */
[----:B------:R-:W-:Y:S01]  /*1c10*/  @P0 R2UR UR4, R10 ;  /* 0x000000000a0402ca */ /* 0x000fe200000e0000 */
[----:B------:R-:W-:Y:S01]  /*1c20*/  @P0 VIADD R17, R17, 0xffffffff ;  /* 0xffffffff11110836 */ /* 0x000fe20000000000 */
[----:B------:R-:W-:-:S13]  /*1c30*/  @P0 R2UR UR5, R11 ;  /* 0x000000000b0502ca */ /* 0x000fda00000e0000 */
[----:B------:R2:W-:Y:S02]  /*1c40*/  @P0 ST.E desc[UR4][R8.64+0x4], R17 ;  /* 0x0000041108000985 */ /* 0x0005e4000c101904 */
.L_x_26:
[----:B------:R-:W-:Y:S05]  /*1c50*/  BRA.U UP1, `(.L_x_22) ;  /* 0x0000000101287547 */ /* 0x000fea000b800000 */
[----:B------:R-:W-:Y:S02]  /*1c60*/  R2UR UR4, R10 ;  /* 0x000000000a0472ca */ /* 0x000fe400000e0000 */
[----:B------:R-:W-:-:S13]  /*1c70*/  R2UR UR5, R11 ;  /* 0x000000000b0572ca */ /* 0x000fda00000e0000 */
[----:B0-----:R-:W1:Y:S02]  /*1c80*/  LDG.E.64 R2, desc[UR4][R2.64] ;  /* 0x0000000402027981 */ /* 0x001e64000c1e1b00 */
[----:B-123--:R-:W-:-:S05]  /*1c90*/  IMAD.WIDE.U32 R8, R7, 0x4, R2 ;  /* 0x0000000407087825 */ /* 0x00efca00078e0002 */
[----:B------:R-:W2:Y:S02]  /*1ca0*/  LD.E R7, desc[UR4][R8.64] ;  /* 0x0000000408077980 */ /* 0x000ea4000c101900 */
[----:B--2---:R-:W-:-:S13]  /*1cb0*/  ISETP.GT.AND P0, PT, R7, R4, PT ;  /* 0x000000040700720c */ /* 0x004fda0003f04270 */
[----:B------:R-:W-:Y:S01]  /*1cc0*/  @P0 R2UR UR4, R10 ;  /* 0x000000000a0402ca */ /* 0x000fe200000e0000 */
[----:B------:R-:W-:Y:S01]  /*1cd0*/  @P0 VIADD R7, R7, 0xffffffff ;  /* 0xffffffff07070836 */ /* 0x000fe20000000000 */
[----:B------:R-:W-:-:S13]  /*1ce0*/  @P0 R2UR UR5, R11 ;  /* 0x000000000b0502ca */ /* 0x000fda00000e0000 */
[----:B------:R4:W-:Y:S02]  /*1cf0*/  @P0 ST.E desc[UR4][R8.64], R7 ;  /* 0x0000000708000985 */ /* 0x0009e4000c101904 */
.L_x_22:
[----:B0-----:R-:W-:Y:S02]  /*1d00*/  IMAD.MOV.U32 R3, RZ, RZ, 0x1 ;  /* 0x00000001ff037424 */ /* 0x001fe400078e00ff */
[----:B------:R-:W-:-:S03]  /*1d10*/  IMAD.IADD R0, R5, 0x1, R0 ;  /* 0x0000000105007824 */ /* 0x000fc600078e0200 */
[----:B------:R-:W-:Y:S04]  /*1d20*/  STS.U8 [R6], R3 ;  /* 0x0000000306007388 */ /* 0x000fe80000000000 */
[----:B------:R-:W-:Y:S01]  /*1d30*/  STS.U8 [R0], RZ ;  /* 0x000000ff00007388 */ /* 0x000fe20000000000 */
[----:B------:R-:W-:Y:S05]  /*1d40*/  EXIT ;  /* 0x000000000000794d */ /* 0x000fea0003800000 */
.L_x_27:
[----:B------:R-:W-:-:S00]  /*1d50*/  BRA `(.L_x_27) ;  /* 0xfffffffc00fc7947 */ /* 0x000fc0000383ffff */
[----:B------:R-:W-:-:S00]  /*1d60*/  NOP ;  /* 0x0000000000007918 */ /* 0x000fc00000000000 */
        /* <DEDUP_REMOVED lines=9> */
.L_x_28:


//--------------------- .nv.global.init           --------------------------
	.section	.nv.global.init,"aw",@progbits
.nv.global.init:
	.type		$str,@object
	.size		$str,(.L_0 - $str)
$str:
        /*0000*/ 	.byte	0x4b, 0x65, 0x72, 0x6e, 0x65, 0x6c, 0x21, 0x20, 0x25, 0x64, 0x00
.L_0:


//--------------------- .nv.shared._Z26cudaCalculateFitnessKerneliPiP8Specimeni --------------------------
	.section	.nv.shared._Z26cudaCalculateFitnessKerneliPiP8Specimeni,"aw",@nobits
	.sectionflags	@""
	.align	16
	.zero		1024


//--------------------- .nv.shared.reserved.0     --------------------------
	.section	.nv.shared.reserved.0,"aw",@nobits
	.weak		__nv_reservedSMEM_offset_0_alias
	.size		__nv_reservedSMEM_offset_0_alias, 0, 64
	.other		__nv_reservedSMEM_offset_0_alias,@"STO_CUDA_RESERVED_SHARED STV_DEFAULT"
__nv_reservedSMEM_offset_0_alias:
	.zero		0
	.zero		64


//--------------------- .nv.constant0._Z26cudaCalculateFitnessKerneliPiP8Specimeni --------------------------
	.section	.nv.constant0._Z26cudaCalculateFitnessKerneliPiP8Specimeni,"a",@progbits
	.sectionflags	@""
	.align	4
.nv.constant0._Z26cudaCalculateFitnessKerneliPiP8Specimeni:
	.zero		924


//--------------------- SYMBOLS --------------------------

	.type		.nv.reservedSmem.offset0,@object
	.size		.nv.reservedSmem.offset0,0x4
	.type		.nv.reservedSmem.cap,@object
	.size		.nv.reservedSmem.cap,0x4
	.type		vprintf,@function
